// auto-generated by cutlass_sweep.gemm — config: {"arch": "sm_100", "cluster_m": 2, "cluster_n": 2, "dtype": "fp16", "dtype_b": "fp16", "layout": "tt", "stages": 4, "tile_k": 64, "tile_m": 128, "tile_n": 128}
#include "cutlass/cutlass.h"
#include "cutlass/gemm/collective/collective_builder.hpp"
#include "cutlass/gemm/device/gemm_universal_adapter.h"
#include "cutlass/gemm/kernel/gemm_universal.hpp"
#include "cutlass/epilogue/collective/collective_builder.hpp"

using ElemA = cutlass::half_t;
using ElemB = cutlass::half_t;
using ElemCD = cutlass::half_t;
using Acc  = float;
using TileShape    = cute::Shape<cute::_128, cute::_128, cute::_64>;
using ClusterShape = cute::Shape<cute::_2, cute::_2, cute::_1>;

using CollectiveEpilogue = typename cutlass::epilogue::collective::CollectiveBuilder<
    cutlass::arch::Sm100, cutlass::arch::OpClassTensorOp,
    TileShape, ClusterShape,
    cutlass::epilogue::collective::EpilogueTileAuto,
    Acc, Acc,
    ElemCD, cutlass::layout::RowMajor, 128 / cutlass::sizeof_bits<ElemCD>::value,
    ElemCD, cutlass::layout::RowMajor, 128 / cutlass::sizeof_bits<ElemCD>::value,
    cutlass::epilogue::collective::EpilogueScheduleAuto
  >::CollectiveOp;

using CollectiveMainloop = typename cutlass::gemm::collective::CollectiveBuilder<
    cutlass::arch::Sm100, cutlass::arch::OpClassTensorOp,
    ElemA, cutlass::layout::ColumnMajor, 128 / cutlass::sizeof_bits<ElemA>::value,
    ElemB, cutlass::layout::ColumnMajor, 128 / cutlass::sizeof_bits<ElemB>::value,
    Acc,
    TileShape, ClusterShape,
    cutlass::gemm::collective::StageCount<4>,
    cutlass::gemm::collective::KernelScheduleAuto
  >::CollectiveOp;

using GemmKernel = cutlass::gemm::kernel::GemmUniversal<
    cute::Shape<int,int,int,int>,
    CollectiveMainloop,
    CollectiveEpilogue
>;
using Gemm = cutlass::gemm::device::GemmUniversalAdapter<GemmKernel>;

// Force the device kernel symbol into the cubin without needing a host main.
auto* _anchor = &cutlass::device_kernel<GemmKernel>;


// ===== COMPILED SASS (sm_100a) =====

	.target	sm_100a

	.elftype	@"ET_EXEC"


//--------------------- .note.nv.tkinfo           --------------------------
	.section	.note.nv.tkinfo,"",@"SHT_NOTE"
	.sectionflags	@"SHF_NOTE_NV_TKINFO"
	.tkinfo
        /*0018*/ 	.word	0x00000002
        /*0030*/ 	.string	""
        /*0030*/ 	.string	"ptxas"
        /*0030*/ 	.string	"Cuda compilation tools, release 13.0, V13.0.88"
        /*0030*/ 	.string	"Build cuda_13.0.r13.0/compiler.36424714_0"
        /*0030*/ 	.string	"-arch sm_100a -m 64 "



//--------------------- .note.nv.cuinfo           --------------------------
	.section	.note.nv.cuinfo,"",@"SHT_NOTE"
	.sectionflags	@"SHF_NOTE_NV_CUINFO"
        /*0018*/ 	.short	0x0002
        /*001a*/ 	.short	0x0064
        /*001c*/ 	.short	0x0082
	.zero		2


//--------------------- .nv.info                  --------------------------
	.section	.nv.info,"",@"SHT_CUDA_INFO"
	.align	4


	//----- nvinfo : EIATTR_REGCOUNT
	.align		4
        /*0000*/ 	.byte	0x04, 0x2f
        /*0002*/ 	.short	(.L_19 - .L_18)
	.align		4
.L_18:
        /*0004*/ 	.word	index@(_ZN7cutlass13device_kernelINS_4gemm6kernel13GemmUniversalIN4cute5tupleIJiiiiEEENS1_10collective13CollectiveMmaINS1_35MainloopSm100TmaUmmaWarpSpecializedILi4ELi2ELi4ENS5_IJNS4_1CILi2EEESB_NSA_ILi1EEEEEEEENS5_IJNSA_ILi128EEESF_NSA_ILi64EEEEEENS_6half_tENS5_IJSC_llEEESI_NS5_IJlSC_lEEENS4_8TiledMMAINS4_8MMA_AtomIJNS4_26SM100_MMA_F16BF16_2x1SM_SSISI_SI_fLi128ELi128ELNS4_4UMMA5MajorE1ELSP_0ELNSO_7ScaleInE0ELSQ_0EEEEEENS4_6LayoutINS5_IJSC_SC_SC_EEENS5_IJNSA_ILi0EEESV_SV_EEEEENS5_IJNS4_10UnderscoreESY_SY_EEEEENS4_28SM100_TMA_2SM_LOAD_MULTICASTENS4_14ComposedLayoutINS4_7SwizzleILi3ELi4ELi3EEENS4_18smem_ptr_flag_bitsILi16EEENST_INS5_IJSG_NSA_ILi8EEEEEENS5_IJSC_SG_EEEEEEEvNS4_8identityENS4_18SM100_TMA_2SM_LOADENS12_IS14_S16_NST_INS5_IJS17_SG_EEENS5_IJSG_SC_EEEEEEEvS1C_EENS_8epilogue10collective18CollectiveEpilogueINS1J_23Sm100TmaWarpSpecializedILi4ELi2ELi16ELb1ELb0EEEJNS5_IJSG_SF_SG_EEENS5_IJNST_ISG_SC_EENST_INS5_IJNSA_ILi16EEESB_EEES19_EEEEESI_SK_SI_SK_NS1J_6fusion15FusionCallbacksIS1N_NS1U_17LinearCombinationISI_fSI_fLNS_15FloatRoundStyleE2EEES1O_S1T_JEEENS4_5SM1004TMEM4LOAD26SM100_TMEM_LOAD_32dp32b16xENS4_13SM90_TMA_LOADENS12_INS13_ILi1ELi4ELi3EEES16_NST_INS5_IJS17_S1Q_EEENS5_IJS1Q_SC_EEEEEEENS4_39AutoVectorizingCopyWithAssumedAlignmentILi128EEENS4_14SM90_TMA_STOREES29_S2B_S2B_EEEvvEEEEvNT_6ParamsE)
        /*0008*/ 	.word	0x0000005b


	//----- nvinfo : EIATTR_FRAME_SIZE
	.align		4
.L_19:
        /*000c*/ 	.byte	0x04, 0x11
        /*000e*/ 	.short	(.L_21 - .L_20)
	.align		4
.L_20:
        /*0010*/ 	.word	index@($__internal_2_$__cuda_sm10x_tcgen05_guardrail_trap_unallocated_columns_being_dealloced)
        /*0014*/ 	.word	0x00000000


	//----- nvinfo : EIATTR_FRAME_SIZE
	.align		4
.L_21:
        /*0018*/ 	.byte	0x04, 0x11
        /*001a*/ 	.short	(.L_23 - .L_22)
	.align		4
.L_22:
        /*001c*/ 	.word	index@($__internal_1_$__cuda_sm10x_tcgen05_guardrail_trap_phase_invalid_during_alloc)
        /*0020*/ 	.word	0x00000000


	//----- nvinfo : EIATTR_FRAME_SIZE
	.align		4
.L_23:
        /*0024*/ 	.byte	0x04, 0x11
        /*0026*/ 	.short	(.L_25 - .L_24)
	.align		4
.L_24:
        /*0028*/ 	.word	index@($__internal_0_$__cuda_sm10x_tcgen05_guardrail_trap_col_being_dealloced_not_returned_by_alloc)
        /*002c*/ 	.word	0x00000000


	//----- nvinfo : EIATTR_FRAME_SIZE
	.align		4
.L_25:
        /*0030*/ 	.byte	0x04, 0x11
        /*0032*/ 	.short	(.L_27 - .L_26)
	.align		4
.L_26:
        /*0034*/ 	.word	index@(_ZN7cutlass13device_kernelINS_4gemm6kernel13GemmUniversalIN4cute5tupleIJiiiiEEENS1_10collective13CollectiveMmaINS1_35MainloopSm100TmaUmmaWarpSpecializedILi4ELi2ELi4ENS5_IJNS4_1CILi2EEESB_NSA_ILi1EEEEEEEENS5_IJNSA_ILi128EEESF_NSA_ILi64EEEEEENS_6half_tENS5_IJSC_llEEESI_NS5_IJlSC_lEEENS4_8TiledMMAINS4_8MMA_AtomIJNS4_26SM100_MMA_F16BF16_2x1SM_SSISI_SI_fLi128ELi128ELNS4_4UMMA5MajorE1ELSP_0ELNSO_7ScaleInE0ELSQ_0EEEEEENS4_6LayoutINS5_IJSC_SC_SC_EEENS5_IJNSA_ILi0EEESV_SV_EEEEENS5_IJNS4_10UnderscoreESY_SY_EEEEENS4_28SM100_TMA_2SM_LOAD_MULTICASTENS4_14ComposedLayoutINS4_7SwizzleILi3ELi4ELi3EEENS4_18smem_ptr_flag_bitsILi16EEENST_INS5_IJSG_NSA_ILi8EEEEEENS5_IJSC_SG_EEEEEEEvNS4_8identityENS4_18SM100_TMA_2SM_LOADENS12_IS14_S16_NST_INS5_IJS17_SG_EEENS5_IJSG_SC_EEEEEEEvS1C_EENS_8epilogue10collective18CollectiveEpilogueINS1J_23Sm100TmaWarpSpecializedILi4ELi2ELi16ELb1ELb0EEEJNS5_IJSG_SF_SG_EEENS5_IJNST_ISG_SC_EENST_INS5_IJNSA_ILi16EEESB_EEES19_EEEEESI_SK_SI_SK_NS1J_6fusion15FusionCallbacksIS1N_NS1U_17LinearCombinationISI_fSI_fLNS_15FloatRoundStyleE2EEES1O_S1T_JEEENS4_5SM1004TMEM4LOAD26SM100_TMEM_LOAD_32dp32b16xENS4_13SM90_TMA_LOADENS12_INS13_ILi1ELi4ELi3EEES16_NST_INS5_IJS17_S1Q_EEENS5_IJS1Q_SC_EEEEEEENS4_39AutoVectorizingCopyWithAssumedAlignmentILi128EEENS4_14SM90_TMA_STOREES29_S2B_S2B_EEEvvEEEEvNT_6ParamsE)
        /*0038*/ 	.word	0x00000000


	//----- nvinfo : EIATTR_MIN_STACK_SIZE
	.align		4
.L_27:
        /*003c*/ 	.byte	0x04, 0x12
        /*003e*/ 	.short	(.L_29 - .L_28)
	.align		4
.L_28:
        /*0040*/ 	.word	index@(_ZN7cutlass13device_kernelINS_4gemm6kernel13GemmUniversalIN4cute5tupleIJiiiiEEENS1_10collective13CollectiveMmaINS1_35MainloopSm100TmaUmmaWarpSpecializedILi4ELi2ELi4ENS5_IJNS4_1CILi2EEESB_NSA_ILi1EEEEEEEENS5_IJNSA_ILi128EEESF_NSA_ILi64EEEEEENS_6half_tENS5_IJSC_llEEESI_NS5_IJlSC_lEEENS4_8TiledMMAINS4_8MMA_AtomIJNS4_26SM100_MMA_F16BF16_2x1SM_SSISI_SI_fLi128ELi128ELNS4_4UMMA5MajorE1ELSP_0ELNSO_7ScaleInE0ELSQ_0EEEEEENS4_6LayoutINS5_IJSC_SC_SC_EEENS5_IJNSA_ILi0EEESV_SV_EEEEENS5_IJNS4_10UnderscoreESY_SY_EEEEENS4_28SM100_TMA_2SM_LOAD_MULTICASTENS4_14ComposedLayoutINS4_7SwizzleILi3ELi4ELi3EEENS4_18smem_ptr_flag_bitsILi16EEENST_INS5_IJSG_NSA_ILi8EEEEEENS5_IJSC_SG_EEEEEEEvNS4_8identityENS4_18SM100_TMA_2SM_LOADENS12_IS14_S16_NST_INS5_IJS17_SG_EEENS5_IJSG_SC_EEEEEEEvS1C_EENS_8epilogue10collective18CollectiveEpilogueINS1J_23Sm100TmaWarpSpecializedILi4ELi2ELi16ELb1ELb0EEEJNS5_IJSG_SF_SG_EEENS5_IJNST_ISG_SC_EENST_INS5_IJNSA_ILi16EEESB_EEES19_EEEEESI_SK_SI_SK_NS1J_6fusion15FusionCallbacksIS1N_NS1U_17LinearCombinationISI_fSI_fLNS_15FloatRoundStyleE2EEES1O_S1T_JEEENS4_5SM1004TMEM4LOAD26SM100_TMEM_LOAD_32dp32b16xENS4_13SM90_TMA_LOADENS12_INS13_ILi1ELi4ELi3EEES16_NST_INS5_IJS17_S1Q_EEENS5_IJS1Q_SC_EEEEEEENS4_39AutoVectorizingCopyWithAssumedAlignmentILi128EEENS4_14SM90_TMA_STOREES29_S2B_S2B_EEEvvEEEEvNT_6ParamsE)
        /*0044*/ 	.word	0x00000000
.L_29:


//--------------------- .nv.compat                --------------------------
	.section	.nv.compat,"",@"SHT_CUDA_COMPAT_INFO"
	.align	4
        /*0000*/ 	.byte	0x02, 0x09, 0x01, 0x00, 0x02, 0x02, 0x02, 0x00, 0x02, 0x05, 0x05, 0x00, 0x03, 0x07, 0x01, 0x01
        /*0010*/ 	.byte	0x02, 0x03, 0x01, 0x00, 0x02, 0x06, 0x01, 0x00, 0x04, 0x0b, 0x08, 0x00, 0x09, 0x00, 0x00, 0x00
        /*0020*/ 	.byte	0x00, 0x00, 0x00, 0x00


//--------------------- .nv.info._ZN7cutlass13device_kernelINS_4gemm6kernel13GemmUniversalIN4cute5tupleIJiiiiEEENS1_10collective13CollectiveMmaINS1_35MainloopSm100TmaUmmaWarpSpecializedILi4ELi2ELi4ENS5_IJNS4_1CILi2EEESB_NSA_ILi1EEEEEEEENS5_IJNSA_ILi128EEESF_NSA_ILi64EEEEEENS_6half_tENS5_IJSC_llEEESI_NS5_IJlSC_lEEENS4_8TiledMMAINS4_8MMA_AtomIJNS4_26SM100_MMA_F16BF16_2x1SM_SSISI_SI_fLi128ELi128ELNS4_4UMMA5MajorE1ELSP_0ELNSO_7ScaleInE0ELSQ_0EEEEEENS4_6LayoutINS5_IJSC_SC_SC_EEENS5_IJNSA_ILi0EEESV_SV_EEEEENS5_IJNS4_10UnderscoreESY_SY_EEEEENS4_28SM100_TMA_2SM_LOAD_MULTICASTENS4_14ComposedLayoutINS4_7SwizzleILi3ELi4ELi3EEENS4_18smem_ptr_flag_bitsILi16EEENST_INS5_IJSG_NSA_ILi8EEEEEENS5_IJSC_SG_EEEEEEEvNS4_8identityENS4_18SM100_TMA_2SM_LOADENS12_IS14_S16_NST_INS5_IJS17_SG_EEENS5_IJSG_SC_EEEEEEEvS1C_EENS_8epilogue10collective18CollectiveEpilogueINS1J_23Sm100TmaWarpSpecializedILi4ELi2ELi16ELb1ELb0EEEJNS5_IJSG_SF_SG_EEENS5_IJNST_ISG_SC_EENST_INS5_IJNSA_ILi16EEESB_EEES19_EEEEESI_SK_SI_SK_NS1J_6fusion15FusionCallbacksIS1N_NS1U_17LinearCombinationISI_fSI_fLNS_15FloatRoundStyleE2EEES1O_S1T_JEEENS4_5SM1004TMEM4LOAD26SM100_TMEM_LOAD_32dp32b16xENS4_13SM90_TMA_LOADENS12_INS13_ILi1ELi4ELi3EEES16_NST_INS5_IJS17_S1Q_EEENS5_IJS1Q_SC_EEEEEEENS4_39AutoVectorizingCopyWithAssumedAlignmentILi128EEENS4_14SM90_TMA_STOREES29_S2B_S2B_EEEvvEEEEvNT_6ParamsE --------------------------
	.section	.nv.info._ZN7cutlass13device_kernelINS_4gemm6kernel13GemmUniversalIN4cute5tupleIJiiiiEEENS1_10collective13CollectiveMmaINS1_35MainloopSm100TmaUmmaWarpSpecializedILi4ELi2ELi4ENS5_IJNS4_1CILi2EEESB_NSA_ILi1EEEEEEEENS5_IJNSA_ILi128EEESF_NSA_ILi64EEEEEENS_6half_tENS5_IJSC_llEEESI_NS5_IJlSC_lEEENS4_8TiledMMAINS4_8MMA_AtomIJNS4_26SM100_MMA_F16BF16_2x1SM_SSISI_SI_fLi128ELi128ELNS4_4UMMA5MajorE1ELSP_0ELNSO_7ScaleInE0ELSQ_0EEEEEENS4_6LayoutINS5_IJSC_SC_SC_EEENS5_IJNSA_ILi0EEESV_SV_EEEEENS5_IJNS4_10UnderscoreESY_SY_EEEEENS4_28SM100_TMA_2SM_LOAD_MULTICASTENS4_14ComposedLayoutINS4_7SwizzleILi3ELi4ELi3EEENS4_18smem_ptr_flag_bitsILi16EEENST_INS5_IJSG_NSA_ILi8EEEEEENS5_IJSC_SG_EEEEEEEvNS4_8identityENS4_18SM100_TMA_2SM_LOADENS12_IS14_S16_NST_INS5_IJS17_SG_EEENS5_IJSG_SC_EEEEEEEvS1C_EENS_8epilogue10collective18CollectiveEpilogueINS1J_23Sm100TmaWarpSpecializedILi4ELi2ELi16ELb1ELb0EEEJNS5_IJSG_SF_SG_EEENS5_IJNST_ISG_SC_EENST_INS5_IJNSA_ILi16EEESB_EEES19_EEEEESI_SK_SI_SK_NS1J_6fusion15FusionCallbacksIS1N_NS1U_17LinearCombinationISI_fSI_fLNS_15FloatRoundStyleE2EEES1O_S1T_JEEENS4_5SM1004TMEM4LOAD26SM100_TMEM_LOAD_32dp32b16xENS4_13SM90_TMA_LOADENS12_INS13_ILi1ELi4ELi3EEES16_NST_INS5_IJS17_S1Q_EEENS5_IJS1Q_SC_EEEEEEENS4_39AutoVectorizingCopyWithAssumedAlignmentILi128EEENS4_14SM90_TMA_STOREES29_S2B_S2B_EEEvvEEEEvNT_6ParamsE,"",@"SHT_CUDA_INFO"
	.sectionflags	@""
	.align	4


	//----- nvinfo : EIATTR_CUDA_API_VERSION
	.align		4
        /*0000*/ 	.byte	0x04, 0x37
        /*0002*/ 	.short	(.L_31 - .L_30)
.L_30:
        /*0004*/ 	.word	0x00000082


	//----- nvinfo : EIATTR_KPARAM_INFO
	.align		4
.L_31:
        /*0008*/ 	.byte	0x04, 0x17
        /*000a*/ 	.short	(.L_33 - .L_32)
.L_32:
        /*000c*/ 	.word	0x00000000
        /*0010*/ 	.short	0x0000
        /*0012*/ 	.short	0x0000
        /*0014*/ 	.byte	0x00, 0xf0, 0x01, 0x20


	//----- nvinfo : EIATTR_AT_ENTRY_FRAGMENTS
	.align		4
.L_33:
        /*0018*/ 	.byte	0x04, 0x4f
        /*001a*/ 	.short	(.L_35 - .L_34)


	//   ....[0]....
.L_34:
        /*001c*/ 	.word	0x00000007


	//----- nvinfo : EIATTR_RESERVED_SMEM_USED
	.align		4
.L_35:
        /*0020*/ 	.byte	0x01, 0x41
	.zero		2


	//----- nvinfo : EIATTR_SPARSE_MMA_MASK
	.align		4
        /*0024*/ 	.byte	0x03, 0x50
        /*0026*/ 	.short	0x0000


	//----- nvinfo : EIATTR_TCGEN05_2CTA_USED
	.align		4
        /*0028*/ 	.byte	0x01, 0x52
	.zero		2


	//----- nvinfo : EIATTR_MAXREG_COUNT
	.align		4
        /*002c*/ 	.byte	0x03, 0x1b
        /*002e*/ 	.short	0x00ff


	//----- nvinfo : EIATTR_NUM_BARRIERS
	.align		4
        /*0030*/ 	.byte	0x02, 0x4c
        /*0032*/ 	.byte	0x07
	.zero		1


	//----- nvinfo : EIATTR_EXTERNS
	.align		4
        /*0034*/ 	.byte	0x04, 0x0f
        /*0036*/ 	.short	(.L_37 - .L_36)


	//   ....[0]....
	.align		4
.L_36:
        /*0038*/ 	.word	index@(__assertfail)


	//----- nvinfo : EIATTR_MERCURY_ISA_VERSION
	.align		4
.L_37:
        /*003c*/ 	.byte	0x03, 0x5f
        /*003e*/ 	.short	0x0101


	//----- nvinfo : EIATTR_INT_WARP_WIDE_INSTR_OFFSETS
	.align		4
        /*0040*/ 	.byte	0x04, 0x31
        /*0042*/ 	.short	(.L_39 - .L_38)


	//   ....[0]....
.L_38:
        /*0044*/ 	.word	0x00000d50


	//   ....[1]....
        /*0048*/ 	.word	0x00000df0


	//   ....[2]....
        /*004c*/ 	.word	0x00002240


	//   ....[3]....
        /*0050*/ 	.word	0x00004110


	//   ....[4]....
        /*0054*/ 	.word	0x00004130


	//   ....[5]....
        /*0058*/ 	.word	0x00004160


	//   ....[6]....
        /*005c*/ 	.word	0x00004a60


	//   ....[7]....
        /*0060*/ 	.word	0x00004a80


	//   ....[8]....
        /*0064*/ 	.word	0x00004b50


	//   ....[9]....
        /*0068*/ 	.word	0x00004c30


	//   ....[10]....
        /*006c*/ 	.word	0x00004c50


	//   ....[11]....
        /*0070*/ 	.word	0x00004d10


	//   ....[12]....
        /*0074*/ 	.word	0x00004e10


	//   ....[13]....
        /*0078*/ 	.word	0x00004e30


	//   ....[14]....
        /*007c*/ 	.word	0x00004f60


	//   ....[15]....
        /*0080*/ 	.word	0x000050e0


	//   ....[16]....
        /*0084*/ 	.word	0x000050f0


	//   ....[17]....
        /*0088*/ 	.word	0x00005210


	//----- nvinfo : EIATTR_COOP_GROUP_MASK_REGIDS
	.align		4
.L_39:
        /*008c*/ 	.byte	0x04, 0x29
        /*008e*/ 	.short	(.L_41 - .L_40)


	//   ....[0]....
.L_40:
        /*0090*/ 	.word	0xffffffff


	//   ....[1]....
        /*0094*/ 	.word	0xffffffff


	//   ....[2]....
        /*0098*/ 	.word	0xffffffff


	//   ....[3]....
        /*009c*/ 	.word	0xffffffff


	//   ....[4]....
        /*00a0*/ 	.word	0xffffffff


	//   ....[5]....
        /*00a4*/ 	.word	0xffffffff


	//   ....[6]....
        /*00a8*/ 	.word	0xffffffff


	//   ....[7]....
        /*00ac*/ 	.word	0xffffffff


	//   ....[8]....
        /*00b0*/ 	.word	0xffffffff


	//   ....[9]....
        /*00b4*/ 	.word	0xffffffff


	//   ....[10]....
        /*00b8*/ 	.word	0xffffffff


	//   ....[11]....
        /*00bc*/ 	.word	0xffffffff


	//   ....[12]....
        /*00c0*/ 	.word	0xffffffff


	//   ....[13]....
        /*00c4*/ 	.word	0xffffffff


	//----- nvinfo : EIATTR_COOP_GROUP_INSTR_OFFSETS
	.align		4
.L_41:
        /*00c8*/ 	.byte	0x04, 0x28
        /*00ca*/ 	.short	(.L_43 - .L_42)


	//   ....[0]....
.L_42:
        /*00cc*/ 	.word	0x000000c0


	//   ....[1]....
        /*00d0*/ 	.word	0x00000500


	//   ....[2]....
        /*00d4*/ 	.word	0x000006c0


	//   ....[3]....
        /*00d8*/ 	.word	0x00000850


	//   ....[4]....
        /*00dc*/ 	.word	0x00000940


	//   ....[5]....
        /*00e0*/ 	.word	0x00000aa0


	//   ....[6]....
        /*00e4*/ 	.word	0x00000c30


	//   ....[7]....
        /*00e8*/ 	.word	0x00000e70


	//   ....[8]....
        /*00ec*/ 	.word	0x00002120


	//   ....[9]....
        /*00f0*/ 	.word	0x00002f00


	//   ....[10]....
        /*00f4*/ 	.word	0x000033d0


	//   ....[11]....
        /*00f8*/ 	.word	0x00003400


	//   ....[12]....
        /*00fc*/ 	.word	0x00004010


	//   ....[13]....
        /*0100*/ 	.word	0x00004220


	//----- nvinfo : EIATTR_VRC_CTA_INIT_COUNT
	.align		4
.L_43:
        /*0104*/ 	.byte	0x02, 0x4a
        /*0106*/ 	.byte	0x80
	.zero		1


	//----- nvinfo : EIATTR_SYSCALL_OFFSETS
	.align		4
        /*0108*/ 	.byte	0x04, 0x46
        /*010a*/ 	.short	(.L_45 - .L_44)


	//   ....[0]....
.L_44:
        /*010c*/ 	.word	0x00005d40


	//   ....[1]....
        /*0110*/ 	.word	0x00005e30


	//   ....[2]....
        /*0114*/ 	.word	0x00006570


	//   ....[3]....
        /*0118*/ 	.word	0x00006e90


	//   ....[4]....
        /*011c*/ 	.word	0x00007750


	//   ....[5]....
        /*0120*/ 	.word	0x00008010


	//----- nvinfo : EIATTR_MBARRIER_INSTR_OFFSETS
	.align		4
.L_45:
        /*0124*/ 	.byte	0x04, 0x39
        /*0126*/ 	.short	(.L_47 - .L_46)


	//   ....[0]....
.L_46:
        /*0128*/ 	.word	0x00000630
        /*012c*/ 	.word	0x000000ff
        /*0130*/ 	.word	0x00000000
        /*0134*/ 	.short	0x0100
        /*0136*/ 	.byte	0x07
	.zero		1


	//   ....[1]....
        /*0138*/ 	.word	0x00000640
        /*013c*/ 	.word	0x000000ff
        /*0140*/ 	.word	0x00000020
        /*0144*/ 	.short	0x0100
        /*0146*/ 	.byte	0x07
	.zero		1


	//   ....[2]....
        /*0148*/ 	.word	0x00000650
        /*014c*/ 	.word	0x000000ff
        /*0150*/ 	.word	0x00000008
        /*0154*/ 	.short	0x0100
        /*0156*/ 	.byte	0x07
	.zero		1


	//   ....[3]....
        /*0158*/ 	.word	0x00000660
        /*015c*/ 	.word	0x000000ff
        /*0160*/ 	.word	0x00000028
        /*0164*/ 	.short	0x0100
        /*0166*/ 	.byte	0x07
	.zero		1


	//   ....[4]....
        /*0168*/ 	.word	0x00000670
        /*016c*/ 	.word	0x000000ff
        /*0170*/ 	.word	0x00000010
        /*0174*/ 	.short	0x0100
        /*0176*/ 	.byte	0x07
	.zero		1


	//   ....[5]....
        /*0178*/ 	.word	0x00000680
        /*017c*/ 	.word	0x000000ff
        /*0180*/ 	.word	0x00000030
        /*0184*/ 	.short	0x0100
        /*0186*/ 	.byte	0x07
	.zero		1


	//   ....[6]....
        /*0188*/ 	.word	0x00000690
        /*018c*/ 	.word	0x000000ff
        /*0190*/ 	.word	0x00000018
        /*0194*/ 	.short	0x0100
        /*0196*/ 	.byte	0x07
	.zero		1


	//   ....[7]....
        /*0198*/ 	.word	0x000006a0
        /*019c*/ 	.word	0x000000ff
        /*01a0*/ 	.word	0x00000038
        /*01a4*/ 	.short	0x0100
        /*01a6*/ 	.byte	0x07
	.zero		1


	//   ....[8]....
        /*01a8*/ 	.word	0x000007c0
        /*01ac*/ 	.word	0x000000ff
        /*01b0*/ 	.word	0x00000040
        /*01b4*/ 	.short	0x0100
        /*01b6*/ 	.byte	0x07
	.zero		1


	//   ....[9]....
        /*01b8*/ 	.word	0x000007d0
        /*01bc*/ 	.word	0x000000ff
        /*01c0*/ 	.word	0x00000060
        /*01c4*/ 	.short	0x0100
        /*01c6*/ 	.byte	0x07
	.zero		1


	//   ....[10]....
        /*01c8*/ 	.word	0x000007e0
        /*01cc*/ 	.word	0x000000ff
        /*01d0*/ 	.word	0x00000048
        /*01d4*/ 	.short	0x0100
        /*01d6*/ 	.byte	0x07
	.zero		1


	//   ....[11]....
        /*01d8*/ 	.word	0x000007f0
        /*01dc*/ 	.word	0x000000ff
        /*01e0*/ 	.word	0x00000068
        /*01e4*/ 	.short	0x0100
        /*01e6*/ 	.byte	0x07
	.zero		1


	//   ....[12]....
        /*01e8*/ 	.word	0x00000800
        /*01ec*/ 	.word	0x000000ff
        /*01f0*/ 	.word	0x00000050
        /*01f4*/ 	.short	0x0100
        /*01f6*/ 	.byte	0x07
	.zero		1


	//   ....[13]....
        /*01f8*/ 	.word	0x00000810
        /*01fc*/ 	.word	0x000000ff
        /*0200*/ 	.word	0x00000070
        /*0204*/ 	.short	0x0100
        /*0206*/ 	.byte	0x07
	.zero		1


	//   ....[14]....
        /*0208*/ 	.word	0x00000820
        /*020c*/ 	.word	0x000000ff
        /*0210*/ 	.word	0x00000058
        /*0214*/ 	.short	0x0100
        /*0216*/ 	.byte	0x07
	.zero		1


	//   ....[15]....
        /*0218*/ 	.word	0x00000830
        /*021c*/ 	.word	0x000000ff
        /*0220*/ 	.word	0x00000078
        /*0224*/ 	.short	0x0100
        /*0226*/ 	.byte	0x07
	.zero		1


	//   ....[16]....
        /*0228*/ 	.word	0x00000910
        /*022c*/ 	.word	0x000000ff
        /*0230*/ 	.word	0x00000080
        /*0234*/ 	.short	0x0100
        /*0236*/ 	.byte	0x06
	.zero		1


	//   ....[17]....
        /*0238*/ 	.word	0x00000920
        /*023c*/ 	.word	0x000000ff
        /*0240*/ 	.word	0x00000088
        /*0244*/ 	.short	0x0100
        /*0246*/ 	.byte	0x06
	.zero		1


	//   ....[18]....
        /*0248*/ 	.word	0x00000a50
        /*024c*/ 	.word	0x000000ff
        /*0250*/ 	.word	0x00000090
        /*0254*/ 	.short	0x0100
        /*0256*/ 	.byte	0x06
	.zero		1


	//   ....[19]....
        /*0258*/ 	.word	0x00000a60
        /*025c*/ 	.word	0x000000ff
        /*0260*/ 	.word	0x000000a0
        /*0264*/ 	.short	0x0100
        /*0266*/ 	.byte	0x06
	.zero		1


	//   ....[20]....
        /*0268*/ 	.word	0x00000a70
        /*026c*/ 	.word	0x000000ff
        /*0270*/ 	.word	0x00000098
        /*0274*/ 	.short	0x0100
        /*0276*/ 	.byte	0x06
	.zero		1


	//   ....[21]....
        /*0278*/ 	.word	0x00000a80
        /*027c*/ 	.word	0x000000ff
        /*0280*/ 	.word	0x000000a8
        /*0284*/ 	.short	0x0100
        /*0286*/ 	.byte	0x06
	.zero		1


	//   ....[22]....
        /*0288*/ 	.word	0x00000ba0
        /*028c*/ 	.word	0x000000ff
        /*0290*/ 	.word	0x000000b0
        /*0294*/ 	.short	0x0100
        /*0296*/ 	.byte	0x07
	.zero		1


	//   ....[23]....
        /*0298*/ 	.word	0x00000bb0
        /*029c*/ 	.word	0x000000ff
        /*02a0*/ 	.word	0x000000d0
        /*02a4*/ 	.short	0x0100
        /*02a6*/ 	.byte	0x07
	.zero		1


	//   ....[24]....
        /*02a8*/ 	.word	0x00000bc0
        /*02ac*/ 	.word	0x000000ff
        /*02b0*/ 	.word	0x000000b8
        /*02b4*/ 	.short	0x0100
        /*02b6*/ 	.byte	0x07
	.zero		1


	//   ....[25]....
        /*02b8*/ 	.word	0x00000bd0
        /*02bc*/ 	.word	0x000000ff
        /*02c0*/ 	.word	0x000000d8
        /*02c4*/ 	.short	0x0100
        /*02c6*/ 	.byte	0x07
	.zero		1


	//   ....[26]....
        /*02c8*/ 	.word	0x00000be0
        /*02cc*/ 	.word	0x000000ff
        /*02d0*/ 	.word	0x000000c0
        /*02d4*/ 	.short	0x0100
        /*02d6*/ 	.byte	0x07
	.zero		1


	//   ....[27]....
        /*02d8*/ 	.word	0x00000bf0
        /*02dc*/ 	.word	0x000000ff
        /*02e0*/ 	.word	0x000000e0
        /*02e4*/ 	.short	0x0100
        /*02e6*/ 	.byte	0x07
	.zero		1


	//   ....[28]....
        /*02e8*/ 	.word	0x00000c00
        /*02ec*/ 	.word	0x000000ff
        /*02f0*/ 	.word	0x000000c8
        /*02f4*/ 	.short	0x0100
        /*02f6*/ 	.byte	0x07
	.zero		1


	//   ....[29]....
        /*02f8*/ 	.word	0x00000c10
        /*02fc*/ 	.word	0x000000ff
        /*0300*/ 	.word	0x000000e8
        /*0304*/ 	.short	0x0100
        /*0306*/ 	.byte	0x07
	.zero		1


	//   ....[30]....
        /*0308*/ 	.word	0x00000d00
        /*030c*/ 	.word	0x000000ff
        /*0310*/ 	.word	0x000000f0
        /*0314*/ 	.short	0x0100
        /*0316*/ 	.byte	0x06
	.zero		1


	//   ....[31]....
        /*0318*/ 	.word	0x00000d10
        /*031c*/ 	.word	0x000000ff
        /*0320*/ 	.word	0x00000100
        /*0324*/ 	.short	0x0100
        /*0326*/ 	.byte	0x06
	.zero		1


	//   ....[32]....
        /*0328*/ 	.word	0x00000d20
        /*032c*/ 	.word	0x000000ff
        /*0330*/ 	.word	0x000000f8
        /*0334*/ 	.short	0x0100
        /*0336*/ 	.byte	0x06
	.zero		1


	//   ....[33]....
        /*0338*/ 	.word	0x00000d30
        /*033c*/ 	.word	0x000000ff
        /*0340*/ 	.word	0x00000108
        /*0344*/ 	.short	0x0100
        /*0346*/ 	.byte	0x06
	.zero		1


	//   ....[34]....
        /*0348*/ 	.word	0x00000e30
        /*034c*/ 	.word	0x000000ff
        /*0350*/ 	.word	0x00000110
        /*0354*/ 	.short	0x0100
        /*0356*/ 	.byte	0x05
	.zero		1


	//   ....[35]....
        /*0358*/ 	.word	0x00001900
        /*035c*/ 	.word	0x00000003
        /*0360*/ 	.word	0x00000100
        /*0364*/ 	.short	0x010a
        /*0366*/ 	.byte	0xff
	.zero		1


	//   ....[36]....
        /*0368*/ 	.word	0x00001930
        /*036c*/ 	.word	0x00000003
        /*0370*/ 	.word	0x000000f0
        /*0374*/ 	.short	0x0101
        /*0376*/ 	.byte	0xff
	.zero		1


	//   ....[37]....
        /*0378*/ 	.word	0x00001a30
        /*037c*/ 	.word	0x000000ff
        /*0380*/ 	.word	0x00000020
        /*0384*/ 	.short	0x010a
        /*0386*/ 	.byte	0x08
	.zero		1


	//   ....[38]....
        /*0388*/ 	.word	0x00001b00
        /*038c*/ 	.word	0x000000ff
        /*0390*/ 	.word	0x00000020
        /*0394*/ 	.short	0x010a
        /*0396*/ 	.byte	0x21
	.zero		1


	//   ....[39]....
        /*0398*/ 	.word	0x00001cb0
        /*039c*/ 	.word	0x000000ff
        /*03a0*/ 	.word	0x00000020
        /*03a4*/ 	.short	0x010a
        /*03a6*/ 	.byte	0x08
	.zero		1


	//   ....[40]....
        /*03a8*/ 	.word	0x00001dc0
        /*03ac*/ 	.word	0x000000ff
        /*03b0*/ 	.word	0x00000088
        /*03b4*/ 	.short	0x0101
        /*03b6*/ 	.byte	0x04
	.zero		1


	//   ....[41]....
        /*03b8*/ 	.word	0x00001de0
        /*03bc*/ 	.word	0x000000ff
        /*03c0*/ 	.word	0x00000020
        /*03c4*/ 	.short	0x010a
        /*03c6*/ 	.byte	0x08
	.zero		1


	//   ....[42]....
        /*03c8*/ 	.word	0x00001e60
        /*03cc*/ 	.word	0x000000ff
        /*03d0*/ 	.word	0x00000020
        /*03d4*/ 	.short	0x010a
        /*03d6*/ 	.byte	0x11
	.zero		1


	//   ....[43]....
        /*03d8*/ 	.word	0x00001ff0
        /*03dc*/ 	.word	0x000000ff
        /*03e0*/ 	.word	0x00000020
        /*03e4*/ 	.short	0x010a
        /*03e6*/ 	.byte	0x08
	.zero		1


	//   ....[44]....
        /*03e8*/ 	.word	0x00002150
        /*03ec*/ 	.word	0x00000002
        /*03f0*/ 	.word	0x00000090
        /*03f4*/ 	.short	0x010a
        /*03f6*/ 	.byte	0xff
	.zero		1


	//   ....[45]....
        /*03f8*/ 	.word	0x00002210
        /*03fc*/ 	.word	0x00000002
        /*0400*/ 	.word	0x00000000
        /*0404*/ 	.short	0x0101
        /*0406*/ 	.byte	0xff
	.zero		1


	//   ....[46]....
        /*0408*/ 	.word	0x00002770
        /*040c*/ 	.word	0x000000ff
        /*0410*/ 	.word	0x00000000
        /*0414*/ 	.short	0x010a
        /*0416*/ 	.byte	0x05
	.zero		1


	//   ....[47]....
        /*0418*/ 	.word	0x00002800
        /*041c*/ 	.word	0x000000ff
        /*0420*/ 	.word	0x00000000
        /*0424*/ 	.short	0x010a
        /*0426*/ 	.byte	0x05
	.zero		1


	//   ....[48]....
        /*0428*/ 	.word	0x00002890
        /*042c*/ 	.word	0x000000ff
        /*0430*/ 	.word	0x00000000
        /*0434*/ 	.short	0x010a
        /*0436*/ 	.byte	0x05
	.zero		1


	//   ....[49]....
        /*0438*/ 	.word	0x00002930
        /*043c*/ 	.word	0x00000000
        /*0440*/ 	.word	0x00000000
        /*0444*/ 	.short	0x010a
        /*0446*/ 	.byte	0xff
	.zero		1


	//   ....[50]....
        /*0448*/ 	.word	0x00002a60
        /*044c*/ 	.word	0x00000000
        /*0450*/ 	.word	0x000000f0
        /*0454*/ 	.short	0x010a
        /*0456*/ 	.byte	0xff
	.zero		1


	//   ....[51]....
        /*0458*/ 	.word	0x00002ad0
        /*045c*/ 	.word	0x00000004
        /*0460*/ 	.word	0x00000000
        /*0464*/ 	.short	0x0101
        /*0466*/ 	.byte	0xff
	.zero		1


	//   ....[52]....
        /*0468*/ 	.word	0x00002af0
        /*046c*/ 	.word	0x000000ff
        /*0470*/ 	.word	0x000000a0
        /*0474*/ 	.short	0x010a
        /*0476*/ 	.byte	0x05
	.zero		1


	//   ....[53]....
        /*0478*/ 	.word	0x00002c10
        /*047c*/ 	.word	0x00000000
        /*0480*/ 	.word	0x00000090
        /*0484*/ 	.short	0x010a
        /*0486*/ 	.byte	0xff
	.zero		1


	//   ....[54]....
        /*0488*/ 	.word	0x00002d10
        /*048c*/ 	.word	0x00000000
        /*0490*/ 	.word	0x00000000
        /*0494*/ 	.short	0x0101
        /*0496*/ 	.byte	0xff
	.zero		1


	//   ....[55]....
        /*0498*/ 	.word	0x00002da0
        /*049c*/ 	.word	0x000000ff
        /*04a0*/ 	.word	0x000000a0
        /*04a4*/ 	.short	0x0106
        /*04a6*/ 	.byte	0x05
	.zero		1


	//   ....[56]....
        /*04a8*/ 	.word	0x00002dc0
        /*04ac*/ 	.word	0x000000ff
        /*04b0*/ 	.word	0x000000a0
        /*04b4*/ 	.short	0x010a
        /*04b6*/ 	.byte	0x05
	.zero		1


	//   ....[57]....
        /*04b8*/ 	.word	0x00002e50
        /*04bc*/ 	.word	0x000000ff
        /*04c0*/ 	.word	0x000000a0
        /*04c4*/ 	.short	0x0106
        /*04c6*/ 	.byte	0x04
	.zero		1


	//   ....[58]....
        /*04c8*/ 	.word	0x00002e90
        /*04cc*/ 	.word	0x00000000
        /*04d0*/ 	.word	0x000000a0
        /*04d4*/ 	.short	0x010a
        /*04d6*/ 	.byte	0xff
	.zero		1


	//   ....[59]....
        /*04d8*/ 	.word	0x000030d0
        /*04dc*/ 	.word	0x000000ff
        /*04e0*/ 	.word	0x00000008
        /*04e4*/ 	.short	0x010a
        /*04e6*/ 	.byte	0x04
	.zero		1


	//   ....[60]....
        /*04e8*/ 	.word	0x000030f0
        /*04ec*/ 	.word	0x000000ff
        /*04f0*/ 	.word	0x00000008
        /*04f4*/ 	.short	0x010a
        /*04f6*/ 	.byte	0x04
	.zero		1


	//   ....[61]....
        /*04f8*/ 	.word	0x00003280
        /*04fc*/ 	.word	0x000000ff
        /*0500*/ 	.word	0x00000008
        /*0504*/ 	.short	0x010a
        /*0506*/ 	.byte	0x04
	.zero		1


	//   ....[62]....
        /*0508*/ 	.word	0x000032a0
        /*050c*/ 	.word	0x000000ff
        /*0510*/ 	.word	0x00000008
        /*0514*/ 	.short	0x010a
        /*0516*/ 	.byte	0x04
	.zero		1


	//   ....[63]....
        /*0518*/ 	.word	0x00003360
        /*051c*/ 	.word	0x000000ff
        /*0520*/ 	.word	0x00000000
        /*0524*/ 	.short	0x0101
        /*0526*/ 	.byte	0x05
	.zero		1


	//   ....[64]....
        /*0528*/ 	.word	0x00003690
        /*052c*/ 	.word	0x00000000
        /*0530*/ 	.word	0x00000090
        /*0534*/ 	.short	0x010a
        /*0536*/ 	.byte	0xff
	.zero		1


	//   ....[65]....
        /*0538*/ 	.word	0x00003750
        /*053c*/ 	.word	0x00000000
        /*0540*/ 	.word	0x00000000
        /*0544*/ 	.short	0x0101
        /*0546*/ 	.byte	0xff
	.zero		1


	//   ....[66]....
        /*0548*/ 	.word	0x00003810
        /*054c*/ 	.word	0x000000ff
        /*0550*/ 	.word	0x00000000
        /*0554*/ 	.short	0x010a
        /*0556*/ 	.byte	0x06
	.zero		1


	//   ....[67]....
        /*0558*/ 	.word	0x00003820
        /*055c*/ 	.word	0x000000ff
        /*0560*/ 	.word	0x000000d0
        /*0564*/ 	.short	0x010a
        /*0566*/ 	.byte	0x07
	.zero		1


	//   ....[68]....
        /*0568*/ 	.word	0x000038d0
        /*056c*/ 	.word	0x000000ff
        /*0570*/ 	.word	0x00000000
        /*0574*/ 	.short	0x010a
        /*0576*/ 	.byte	0x06
	.zero		1


	//   ....[69]....
        /*0578*/ 	.word	0x00003a00
        /*057c*/ 	.word	0x000000ff
        /*0580*/ 	.word	0x00000000
        /*0584*/ 	.short	0x010a
        /*0586*/ 	.byte	0x1e
	.zero		1


	//   ....[70]....
        /*0588*/ 	.word	0x00003d00
        /*058c*/ 	.word	0x000000ff
        /*0590*/ 	.word	0x00000000
        /*0594*/ 	.short	0x010a
        /*0596*/ 	.byte	0x07
	.zero		1


	//   ....[71]....
        /*0598*/ 	.word	0x00003d90
        /*059c*/ 	.word	0x000000ff
        /*05a0*/ 	.word	0x00000000
        /*05a4*/ 	.short	0x010a
        /*05a6*/ 	.byte	0x07
	.zero		1


	//   ....[72]....
        /*05a8*/ 	.word	0x00003e20
        /*05ac*/ 	.word	0x000000ff
        /*05b0*/ 	.word	0x00000000
        /*05b4*/ 	.short	0x010a
        /*05b6*/ 	.byte	0x07
	.zero		1


	//   ....[73]....
        /*05b8*/ 	.word	0x00003ec0
        /*05bc*/ 	.word	0x00000000
        /*05c0*/ 	.word	0x00000000
        /*05c4*/ 	.short	0x010a
        /*05c6*/ 	.byte	0xff
	.zero		1


	//   ....[74]....
        /*05c8*/ 	.word	0x00003f00
        /*05cc*/ 	.word	0x00000000
        /*05d0*/ 	.word	0x00000000
        /*05d4*/ 	.short	0x010a
        /*05d6*/ 	.byte	0xff
	.zero		1


	//   ....[75]....
        /*05d8*/ 	.word	0x00003f70
        /*05dc*/ 	.word	0x000000ff
        /*05e0*/ 	.word	0x00000000
        /*05e4*/ 	.short	0x0101
        /*05e6*/ 	.byte	0x06
	.zero		1


	//   ....[76]....
        /*05e8*/ 	.word	0x00003fb0
        /*05ec*/ 	.word	0x000000ff
        /*05f0*/ 	.word	0x00000110
        /*05f4*/ 	.short	0x010a
        /*05f6*/ 	.byte	0x05
	.zero		1


	//   ....[77]....
        /*05f8*/ 	.word	0x00004000
        /*05fc*/ 	.word	0x000000ff
        /*0600*/ 	.word	0x00000000
        /*0604*/ 	.short	0x0101
        /*0606*/ 	.byte	0x06
	.zero		1


	//   ....[78]....
        /*0608*/ 	.word	0x00004400
        /*060c*/ 	.word	0x00000000
        /*0610*/ 	.word	0x00000090
        /*0614*/ 	.short	0x010a
        /*0616*/ 	.byte	0xff
	.zero		1


	//   ....[79]....
        /*0618*/ 	.word	0x000044c0
        /*061c*/ 	.word	0x00000000
        /*0620*/ 	.word	0x00000000
        /*0624*/ 	.short	0x0101
        /*0626*/ 	.byte	0xff
	.zero		1


	//   ....[80]....
        /*0628*/ 	.word	0x000047e0
        /*062c*/ 	.word	0x000000ff
        /*0630*/ 	.word	0x00000088
        /*0634*/ 	.short	0x010a
        /*0636*/ 	.byte	0x05
	.zero		1


	//   ....[81]....
        /*0638*/ 	.word	0x000049e0
        /*063c*/ 	.word	0x000000ff
        /*0640*/ 	.word	0x00000060
        /*0644*/ 	.short	0x010a
        /*0646*/ 	.byte	0x05
	.zero		1


	//   ....[82]....
        /*0648*/ 	.word	0x00004bd0
        /*064c*/ 	.word	0x000000ff
        /*0650*/ 	.word	0x00000040
        /*0654*/ 	.short	0x010b
        /*0656*/ 	.byte	0x05
	.zero		1


	//   ....[83]....
        /*0658*/ 	.word	0x00004be0
        /*065c*/ 	.word	0x000000ff
        /*0660*/ 	.word	0x00000000
        /*0664*/ 	.short	0x0101
        /*0666*/ 	.byte	0x07
	.zero		1


	//   ....[84]....
        /*0668*/ 	.word	0x00004c00
        /*066c*/ 	.word	0x000000ff
        /*0670*/ 	.word	0x00000068
        /*0674*/ 	.short	0x010a
        /*0676*/ 	.byte	0x05
	.zero		1


	//   ....[85]....
        /*0678*/ 	.word	0x00004db0
        /*067c*/ 	.word	0x000000ff
        /*0680*/ 	.word	0x00000048
        /*0684*/ 	.short	0x010b
        /*0686*/ 	.byte	0x05
	.zero		1


	//   ....[86]....
        /*0688*/ 	.word	0x00004dc0
        /*068c*/ 	.word	0x000000ff
        /*0690*/ 	.word	0x00000000
        /*0694*/ 	.short	0x0101
        /*0696*/ 	.byte	0x07
	.zero		1


	//   ....[87]....
        /*0698*/ 	.word	0x00004dd0
        /*069c*/ 	.word	0x000000ff
        /*06a0*/ 	.word	0x00000070
        /*06a4*/ 	.short	0x010a
        /*06a6*/ 	.byte	0x05
	.zero		1


	//   ....[88]....
        /*06a8*/ 	.word	0x00005000
        /*06ac*/ 	.word	0x000000ff
        /*06b0*/ 	.word	0x00000050
        /*06b4*/ 	.short	0x010b
        /*06b6*/ 	.byte	0x05
	.zero		1


	//   ....[89]....
        /*06b8*/ 	.word	0x00005070
        /*06bc*/ 	.word	0x000000ff
        /*06c0*/ 	.word	0x00000000
        /*06c4*/ 	.short	0x0101
        /*06c6*/ 	.byte	0x07
	.zero		1


	//   ....[90]....
        /*06c8*/ 	.word	0x000050b0
        /*06cc*/ 	.word	0x000000ff
        /*06d0*/ 	.word	0x00000078
        /*06d4*/ 	.short	0x010a
        /*06d6*/ 	.byte	0x05
	.zero		1


	//   ....[91]....
        /*06d8*/ 	.word	0x000052e0
        /*06dc*/ 	.word	0x000000ff
        /*06e0*/ 	.word	0x00000058
        /*06e4*/ 	.short	0x010b
        /*06e6*/ 	.byte	0x05
	.zero		1


	//   ....[92]....
        /*06e8*/ 	.word	0x00005300
        /*06ec*/ 	.word	0x000000ff
        /*06f0*/ 	.word	0x00000000
        /*06f4*/ 	.short	0x0101
        /*06f6*/ 	.byte	0x06
	.zero		1


	//   ....[93]....
        /*06f8*/ 	.word	0x00005330
        /*06fc*/ 	.word	0x000000ff
        /*0700*/ 	.word	0x00000060
        /*0704*/ 	.short	0x010a
        /*0706*/ 	.byte	0x05
	.zero		1


	//   ....[94]....
        /*0708*/ 	.word	0x00005350
        /*070c*/ 	.word	0x000000ff
        /*0710*/ 	.word	0x00000068
        /*0714*/ 	.short	0x010a
        /*0716*/ 	.byte	0x05
	.zero		1


	//   ....[95]....
        /*0718*/ 	.word	0x00005370
        /*071c*/ 	.word	0x000000ff
        /*0720*/ 	.word	0x00000070
        /*0724*/ 	.short	0x010a
        /*0726*/ 	.byte	0x05
	.zero		1


	//   ....[96]....
        /*0728*/ 	.word	0x000053b0
        /*072c*/ 	.word	0x00000000
        /*0730*/ 	.word	0x00000078
        /*0734*/ 	.short	0x010a
        /*0736*/ 	.byte	0xff
	.zero		1


	//   ....[97]....
        /*0738*/ 	.word	0x00005700
        /*073c*/ 	.word	0x00000000
        /*0740*/ 	.word	0x00000090
        /*0744*/ 	.short	0x010a
        /*0746*/ 	.byte	0xff
	.zero		1


	//   ....[98]....
        /*0748*/ 	.word	0x00005810
        /*074c*/ 	.word	0x00000000
        /*0750*/ 	.word	0x00000000
        /*0754*/ 	.short	0x0101
        /*0756*/ 	.byte	0xff
	.zero		1


	//   ....[99]....
        /*0758*/ 	.word	0x00006230
        /*075c*/ 	.word	0x000000ff
        /*0760*/ 	.word	0x00000040
        /*0764*/ 	.short	0x010a
        /*0766*/ 	.byte	0x30
	.zero		1


	//   ....[100]....
        /*0768*/ 	.word	0x00006270
        /*076c*/ 	.word	0x0000004a
        /*0770*/ 	.word	0x000000b0
        /*0774*/ 	.short	0x010a
        /*0776*/ 	.byte	0xff
	.zero		1


	//   ....[101]....
        /*0778*/ 	.word	0x00006380
        /*077c*/ 	.word	0x000000ff
        /*0780*/ 	.word	0x00000040
        /*0784*/ 	.short	0x010a
        /*0786*/ 	.byte	0x30
	.zero		1


	//   ....[102]....
        /*0788*/ 	.word	0x00006450
        /*078c*/ 	.word	0x0000004a
        /*0790*/ 	.word	0x000000b0
        /*0794*/ 	.short	0x010a
        /*0796*/ 	.byte	0xff
	.zero		1


	//   ....[103]....
        /*0798*/ 	.word	0x00006c00
        /*079c*/ 	.word	0x00000000
        /*07a0*/ 	.word	0x00000000
        /*07a4*/ 	.short	0x0101
        /*07a6*/ 	.byte	0xff
	.zero		1


	//   ....[104]....
        /*07a8*/ 	.word	0x00006c10
        /*07ac*/ 	.word	0x00000003
        /*07b0*/ 	.word	0x00000040
        /*07b4*/ 	.short	0x010a
        /*07b6*/ 	.byte	0xff
	.zero		1


	//   ....[105]....
        /*07b8*/ 	.word	0x00006cd0
        /*07bc*/ 	.word	0x00000003
        /*07c0*/ 	.word	0x00000040
        /*07c4*/ 	.short	0x010a
        /*07c6*/ 	.byte	0xff
	.zero		1


	//   ....[106]....
        /*07c8*/ 	.word	0x000074c0
        /*07cc*/ 	.word	0x00000052
        /*07d0*/ 	.word	0x00000000
        /*07d4*/ 	.short	0x0101
        /*07d6*/ 	.byte	0xff
	.zero		1


	//   ....[107]....
        /*07d8*/ 	.word	0x000074e0
        /*07dc*/ 	.word	0x00000053
        /*07e0*/ 	.word	0x00000040
        /*07e4*/ 	.short	0x010a
        /*07e6*/ 	.byte	0xff
	.zero		1


	//   ....[108]....
        /*07e8*/ 	.word	0x00007590
        /*07ec*/ 	.word	0x00000053
        /*07f0*/ 	.word	0x00000040
        /*07f4*/ 	.short	0x010a
        /*07f6*/ 	.byte	0xff
	.zero		1


	//   ....[109]....
        /*07f8*/ 	.word	0x00007d80
        /*07fc*/ 	.word	0x00000052
        /*0800*/ 	.word	0x00000000
        /*0804*/ 	.short	0x0101
        /*0806*/ 	.byte	0xff
	.zero		1


	//   ....[110]....
        /*0808*/ 	.word	0x00007da0
        /*080c*/ 	.word	0x00000058
        /*0810*/ 	.word	0x00000040
        /*0814*/ 	.short	0x010a
        /*0816*/ 	.byte	0xff
	.zero		1


	//   ....[111]....
        /*0818*/ 	.word	0x00007e50
        /*081c*/ 	.word	0x00000058
        /*0820*/ 	.word	0x00000040
        /*0824*/ 	.short	0x010a
        /*0826*/ 	.byte	0xff
	.zero		1


	//   ....[112]....
        /*0828*/ 	.word	0x00008100
        /*082c*/ 	.word	0x0000004a
        /*0830*/ 	.word	0x00000000
        /*0834*/ 	.short	0x0101
        /*0836*/ 	.byte	0xff
	.zero		1


	//   ....[113]....
        /*0838*/ 	.word	0x00008690
        /*083c*/ 	.word	0x00000002
        /*0840*/ 	.word	0x00000000
        /*0844*/ 	.short	0x0101
        /*0846*/ 	.byte	0xff
	.zero		1


	//   ....[114]....
        /*0848*/ 	.word	0x00008900
        /*084c*/ 	.word	0x000000ff
        /*0850*/ 	.word	0x00000000
        /*0854*/ 	.short	0x0101
        /*0856*/ 	.byte	0x04
	.zero		1


	//   ....[115]....
        /*0858*/ 	.word	0x00008920
        /*085c*/ 	.word	0x00000003
        /*0860*/ 	.word	0x00000100
        /*0864*/ 	.short	0x010a
        /*0866*/ 	.byte	0xff
	.zero		1


	//   ....[116]....
        /*0868*/ 	.word	0x00008980
        /*086c*/ 	.word	0x00000002
        /*0870*/ 	.word	0x00000020
        /*0874*/ 	.short	0x010a
        /*0876*/ 	.byte	0xff
	.zero		1


	//   ....[117]....
        /*0878*/ 	.word	0x000089e0
        /*087c*/ 	.word	0x00000002
        /*0880*/ 	.word	0x00000020
        /*0884*/ 	.short	0x010a
        /*0886*/ 	.byte	0xff
	.zero		1


	//   ....[118]....
        /*0888*/ 	.word	0x00008a30
        /*088c*/ 	.word	0x00000002
        /*0890*/ 	.word	0x00000090
        /*0894*/ 	.short	0x010a
        /*0896*/ 	.byte	0xff
	.zero		1


	//   ....[119]....
        /*0898*/ 	.word	0x00008a90
        /*089c*/ 	.word	0x00000000
        /*08a0*/ 	.word	0x00000000
        /*08a4*/ 	.short	0x010a
        /*08a6*/ 	.byte	0xff
	.zero		1


	//   ....[120]....
        /*08a8*/ 	.word	0x00008af0
        /*08ac*/ 	.word	0x00000000
        /*08b0*/ 	.word	0x00000000
        /*08b4*/ 	.short	0x010a
        /*08b6*/ 	.byte	0xff
	.zero		1


	//   ....[121]....
        /*08b8*/ 	.word	0x00008b50
        /*08bc*/ 	.word	0x00000000
        /*08c0*/ 	.word	0x00000000
        /*08c4*/ 	.short	0x010a
        /*08c6*/ 	.byte	0xff
	.zero		1


	//   ....[122]....
        /*08c8*/ 	.word	0x00008ba0
        /*08cc*/ 	.word	0x00000000
        /*08d0*/ 	.word	0x000000f0
        /*08d4*/ 	.short	0x010a
        /*08d6*/ 	.byte	0xff
	.zero		1


	//   ....[123]....
        /*08d8*/ 	.word	0x00008c00
        /*08dc*/ 	.word	0x00000000
        /*08e0*/ 	.word	0x000000a0
        /*08e4*/ 	.short	0x010a
        /*08e6*/ 	.byte	0xff
	.zero		1


	//   ....[124]....
        /*08e8*/ 	.word	0x00008c50
        /*08ec*/ 	.word	0x00000000
        /*08f0*/ 	.word	0x00000090
        /*08f4*/ 	.short	0x010a
        /*08f6*/ 	.byte	0xff
	.zero		1


	//   ....[125]....
        /*08f8*/ 	.word	0x00008cb0
        /*08fc*/ 	.word	0x00000000
        /*0900*/ 	.word	0x000000a0
        /*0904*/ 	.short	0x010a
        /*0906*/ 	.byte	0xff
	.zero		1


	//   ....[126]....
        /*0908*/ 	.word	0x00008d10
        /*090c*/ 	.word	0x00000004
        /*0910*/ 	.word	0x00000008
        /*0914*/ 	.short	0x010a
        /*0916*/ 	.byte	0xff
	.zero		1


	//   ....[127]....
        /*0918*/ 	.word	0x00008df0
        /*091c*/ 	.word	0x00000002
        /*0920*/ 	.word	0x00000008
        /*0924*/ 	.short	0x010a
        /*0926*/ 	.byte	0xff
	.zero		1


	//   ....[128]....
        /*0928*/ 	.word	0x00008e40
        /*092c*/ 	.word	0x00000000
        /*0930*/ 	.word	0x00000090
        /*0934*/ 	.short	0x010a
        /*0936*/ 	.byte	0xff
	.zero		1


	//   ....[129]....
        /*0938*/ 	.word	0x00008ea0
        /*093c*/ 	.word	0x00000000
        /*0940*/ 	.word	0x000000d0
        /*0944*/ 	.short	0x010a
        /*0946*/ 	.byte	0xff
	.zero		1


	//   ....[130]....
        /*0948*/ 	.word	0x00008f00
        /*094c*/ 	.word	0x00000000
        /*0950*/ 	.word	0x00000000
        /*0954*/ 	.short	0x010a
        /*0956*/ 	.byte	0xff
	.zero		1


	//   ....[131]....
        /*0958*/ 	.word	0x00008f60
        /*095c*/ 	.word	0x00000000
        /*0960*/ 	.word	0x00000000
        /*0964*/ 	.short	0x010a
        /*0966*/ 	.byte	0xff
	.zero		1


	//   ....[132]....
        /*0968*/ 	.word	0x00008fc0
        /*096c*/ 	.word	0x00000000
        /*0970*/ 	.word	0x00000000
        /*0974*/ 	.short	0x010a
        /*0976*/ 	.byte	0xff
	.zero		1


	//   ....[133]....
        /*0978*/ 	.word	0x00009020
        /*097c*/ 	.word	0x00000000
        /*0980*/ 	.word	0x00000000
        /*0984*/ 	.short	0x010a
        /*0986*/ 	.byte	0xff
	.zero		1


	//   ....[134]....
        /*0988*/ 	.word	0x00009080
        /*098c*/ 	.word	0x00000000
        /*0990*/ 	.word	0x00000110
        /*0994*/ 	.short	0x010a
        /*0996*/ 	.byte	0xff
	.zero		1


	//   ....[135]....
        /*0998*/ 	.word	0x000090d0
        /*099c*/ 	.word	0x00000000
        /*09a0*/ 	.word	0x00000090
        /*09a4*/ 	.short	0x010a
        /*09a6*/ 	.byte	0xff
	.zero		1


	//   ....[136]....
        /*09a8*/ 	.word	0x00009130
        /*09ac*/ 	.word	0x00000000
        /*09b0*/ 	.word	0x00000088
        /*09b4*/ 	.short	0x010a
        /*09b6*/ 	.byte	0xff
	.zero		1


	//   ....[137]....
        /*09b8*/ 	.word	0x00009190
        /*09bc*/ 	.word	0x00000003
        /*09c0*/ 	.word	0x00000060
        /*09c4*/ 	.short	0x010a
        /*09c6*/ 	.byte	0xff
	.zero		1


	//   ....[138]....
        /*09c8*/ 	.word	0x000091f0
        /*09cc*/ 	.word	0x00000003
        /*09d0*/ 	.word	0x00000068
        /*09d4*/ 	.short	0x010a
        /*09d6*/ 	.byte	0xff
	.zero		1


	//   ....[139]....
        /*09d8*/ 	.word	0x00009250
        /*09dc*/ 	.word	0x00000003
        /*09e0*/ 	.word	0x00000070
        /*09e4*/ 	.short	0x010a
        /*09e6*/ 	.byte	0xff
	.zero		1


	//   ....[140]....
        /*09e8*/ 	.word	0x000092b0
        /*09ec*/ 	.word	0x00000003
        /*09f0*/ 	.word	0x00000078
        /*09f4*/ 	.short	0x010a
        /*09f6*/ 	.byte	0xff
	.zero		1


	//   ....[141]....
        /*09f8*/ 	.word	0x00009310
        /*09fc*/ 	.word	0x00000000
        /*0a00*/ 	.word	0x00000060
        /*0a04*/ 	.short	0x010a
        /*0a06*/ 	.byte	0xff
	.zero		1


	//   ....[142]....
        /*0a08*/ 	.word	0x00009370
        /*0a0c*/ 	.word	0x00000000
        /*0a10*/ 	.word	0x00000068
        /*0a14*/ 	.short	0x010a
        /*0a16*/ 	.byte	0xff
	.zero		1


	//   ....[143]....
        /*0a18*/ 	.word	0x000093d0
        /*0a1c*/ 	.word	0x00000000
        /*0a20*/ 	.word	0x00000070
        /*0a24*/ 	.short	0x010a
        /*0a26*/ 	.byte	0xff
	.zero		1


	//   ....[144]....
        /*0a28*/ 	.word	0x00009420
        /*0a2c*/ 	.word	0x00000000
        /*0a30*/ 	.word	0x00000090
        /*0a34*/ 	.short	0x010a
        /*0a36*/ 	.byte	0xff
	.zero		1


	//   ....[145]....
        /*0a38*/ 	.word	0x00009480
        /*0a3c*/ 	.word	0x00000000
        /*0a40*/ 	.word	0x00000040
        /*0a44*/ 	.short	0x010a
        /*0a46*/ 	.byte	0xff
	.zero		1


	//   ....[146]....
        /*0a48*/ 	.word	0x000094d0
        /*0a4c*/ 	.word	0x0000004a
        /*0a50*/ 	.word	0x000000b0
        /*0a54*/ 	.short	0x010a
        /*0a56*/ 	.byte	0xff
	.zero		1


	//   ....[147]....
        /*0a58*/ 	.word	0x00009520
        /*0a5c*/ 	.word	0x00000003
        /*0a60*/ 	.word	0x00000040
        /*0a64*/ 	.short	0x010a
        /*0a66*/ 	.byte	0xff
	.zero		1


	//   ....[148]....
        /*0a68*/ 	.word	0x00009570
        /*0a6c*/ 	.word	0x00000053
        /*0a70*/ 	.word	0x00000040
        /*0a74*/ 	.short	0x010a
        /*0a76*/ 	.byte	0xff
	.zero		1


	//   ....[149]....
        /*0a78*/ 	.word	0x000095c0
        /*0a7c*/ 	.word	0x00000058
        /*0a80*/ 	.word	0x00000040
        /*0a84*/ 	.short	0x010a
        /*0a86*/ 	.byte	0xff
	.zero		1


	//----- nvinfo : EIATTR_NUM_MBARRIERS
	.align		4
.L_47:
        /*0a88*/ 	.byte	0x03, 0x38
        /*0a8a*/ 	.short	0x0023


	//----- nvinfo : EIATTR_EXIT_INSTR_OFFSETS
	.align		4
        /*0a8c*/ 	.byte	0x04, 0x1c
        /*0a8e*/ 	.short	(.L_49 - .L_48)


	//   ....[0]....
.L_48:
        /*0a90*/ 	.word	0x00002960


	//   ....[1]....
        /*0a94*/ 	.word	0x00002e60


	//   ....[2]....
        /*0a98*/ 	.word	0x00002ec0


	//   ....[3]....
        /*0a9c*/ 	.word	0x00004230


	//   ....[4]....
        /*0aa0*/ 	.word	0x000053e0


	//   ....[5]....
        /*0aa4*/ 	.word	0x00005420


	//   ....[6]....
        /*0aa8*/ 	.word	0x000087f0


	//   ....[7]....
        /*0aac*/ 	.word	0x00008870


	//   ....[8]....
        /*0ab0*/ 	.word	0x000088a0


	//   ....[9]....
        /*0ab4*/ 	.word	0x00008910


	//----- nvinfo : EIATTR_MAX_THREADS
	.align		4
.L_49:
        /*0ab8*/ 	.byte	0x04, 0x05
        /*0aba*/ 	.short	(.L_51 - .L_50)
.L_50:
        /*0abc*/ 	.word	0x00000100
        /*0ac0*/ 	.word	0x00000001
        /*0ac4*/ 	.word	0x00000001


	//----- nvinfo : EIATTR_CRS_STACK_SIZE
	.align		4
.L_51:
        /*0ac8*/ 	.byte	0x04, 0x1e
        /*0aca*/ 	.short	(.L_53 - .L_52)
.L_52:
        /*0acc*/ 	.word	0x00000000


	//----- nvinfo : EIATTR_CBANK_PARAM_SIZE
	.align		4
.L_53:
        /*0ad0*/ 	.byte	0x03, 0x19
        /*0ad2*/ 	.short	0x0800


	//----- nvinfo : EIATTR_PARAM_CBANK
	.align		4
        /*0ad4*/ 	.byte	0x04, 0x0a
        /*0ad6*/ 	.short	(.L_55 - .L_54)
	.align		4
.L_54:
        /*0ad8*/ 	.word	index@(.nv.constant0._ZN7cutlass13device_kernelINS_4gemm6kernel13GemmUniversalIN4cute5tupleIJiiiiEEENS1_10collective13CollectiveMmaINS1_35MainloopSm100TmaUmmaWarpSpecializedILi4ELi2ELi4ENS5_IJNS4_1CILi2EEESB_NSA_ILi1EEEEEEEENS5_IJNSA_ILi128EEESF_NSA_ILi64EEEEEENS_6half_tENS5_IJSC_llEEESI_NS5_IJlSC_lEEENS4_8TiledMMAINS4_8MMA_AtomIJNS4_26SM100_MMA_F16BF16_2x1SM_SSISI_SI_fLi128ELi128ELNS4_4UMMA5MajorE1ELSP_0ELNSO_7ScaleInE0ELSQ_0EEEEEENS4_6LayoutINS5_IJSC_SC_SC_EEENS5_IJNSA_ILi0EEESV_SV_EEEEENS5_IJNS4_10UnderscoreESY_SY_EEEEENS4_28SM100_TMA_2SM_LOAD_MULTICASTENS4_14ComposedLayoutINS4_7SwizzleILi3ELi4ELi3EEENS4_18smem_ptr_flag_bitsILi16EEENST_INS5_IJSG_NSA_ILi8EEEEEENS5_IJSC_SG_EEEEEEEvNS4_8identityENS4_18SM100_TMA_2SM_LOADENS12_IS14_S16_NST_INS5_IJS17_SG_EEENS5_IJSG_SC_EEEEEEEvS1C_EENS_8epilogue10collective18CollectiveEpilogueINS1J_23Sm100TmaWarpSpecializedILi4ELi2ELi16ELb1ELb0EEEJNS5_IJSG_SF_SG_EEENS5_IJNST_ISG_SC_EENST_INS5_IJNSA_ILi16EEESB_EEES19_EEEEESI_SK_SI_SK_NS1J_6fusion15FusionCallbacksIS1N_NS1U_17LinearCombinationISI_fSI_fLNS_15FloatRoundStyleE2EEES1O_S1T_JEEENS4_5SM1004TMEM4LOAD26SM100_TMEM_LOAD_32dp32b16xENS4_13SM90_TMA_LOADENS12_INS13_ILi1ELi4ELi3EEES16_NST_INS5_IJS17_S1Q_EEENS5_IJS1Q_SC_EEEEEEENS4_39AutoVectorizingCopyWithAssumedAlignmentILi128EEENS4_14SM90_TMA_STOREES29_S2B_S2B_EEEvvEEEEvNT_6ParamsE)
        /*0adc*/ 	.short	0x0380
        /*0ade*/ 	.short	0x0800


	//----- nvinfo : EIATTR_SW_WAR
	.align		4
.L_55:
        /*0ae0*/ 	.byte	0x04, 0x36
        /*0ae2*/ 	.short	(.L_57 - .L_56)
.L_56:
        /*0ae4*/ 	.word	0x00000008
.L_57:


//--------------------- .nv.callgraph             --------------------------
	.section	.nv.callgraph,"",@"SHT_CUDA_CALLGRAPH"
	.align	4
	.sectionentsize	8
	.align		4
        /*0000*/ 	.word	0x00000000
	.align		4
        /*0004*/ 	.word	0xffffffff
	.align		4
        /*0008*/ 	.word	index@(_ZN7cutlass13device_kernelINS_4gemm6kernel13GemmUniversalIN4cute5tupleIJiiiiEEENS1_10collective13CollectiveMmaINS1_35MainloopSm100TmaUmmaWarpSpecializedILi4ELi2ELi4ENS5_IJNS4_1CILi2EEESB_NSA_ILi1EEEEEEEENS5_IJNSA_ILi128EEESF_NSA_ILi64EEEEEENS_6half_tENS5_IJSC_llEEESI_NS5_IJlSC_lEEENS4_8TiledMMAINS4_8MMA_AtomIJNS4_26SM100_MMA_F16BF16_2x1SM_SSISI_SI_fLi128ELi128ELNS4_4UMMA5MajorE1ELSP_0ELNSO_7ScaleInE0ELSQ_0EEEEEENS4_6LayoutINS5_IJSC_SC_SC_EEENS5_IJNSA_ILi0EEESV_SV_EEEEENS5_IJNS4_10UnderscoreESY_SY_EEEEENS4_28SM100_TMA_2SM_LOAD_MULTICASTENS4_14ComposedLayoutINS4_7SwizzleILi3ELi4ELi3EEENS4_18smem_ptr_flag_bitsILi16EEENST_INS5_IJSG_NSA_ILi8EEEEEENS5_IJSC_SG_EEEEEEEvNS4_8identityENS4_18SM100_TMA_2SM_LOADENS12_IS14_S16_NST_INS5_IJS17_SG_EEENS5_IJSG_SC_EEEEEEEvS1C_EENS_8epilogue10collective18CollectiveEpilogueINS1J_23Sm100TmaWarpSpecializedILi4ELi2ELi16ELb1ELb0EEEJNS5_IJSG_SF_SG_EEENS5_IJNST_ISG_SC_EENST_INS5_IJNSA_ILi16EEESB_EEES19_EEEEESI_SK_SI_SK_NS1J_6fusion15FusionCallbacksIS1N_NS1U_17LinearCombinationISI_fSI_fLNS_15FloatRoundStyleE2EEES1O_S1T_JEEENS4_5SM1004TMEM4LOAD26SM100_TMEM_LOAD_32dp32b16xENS4_13SM90_TMA_LOADENS12_INS13_ILi1ELi4ELi3EEES16_NST_INS5_IJS17_S1Q_EEENS5_IJS1Q_SC_EEEEEEENS4_39AutoVectorizingCopyWithAssumedAlignmentILi128EEENS4_14SM90_TMA_STOREES29_S2B_S2B_EEEvvEEEEvNT_6ParamsE)
	.align		4
        /*000c*/ 	.word	index@(__assertfail)
	.align		4
        /*0010*/ 	.word	0x00000000
	.align		4
        /*0014*/ 	.word	0xfffffffe
	.align		4
        /*0018*/ 	.word	0x00000000
	.align		4
        /*001c*/ 	.word	0xfffffffd
	.align		4
        /*0020*/ 	.word	0x00000000
	.align		4
        /*0024*/ 	.word	0xfffffffc


//--------------------- .nv.constant4             --------------------------
	.section	.nv.constant4,"a",@progbits
	.align	8
	.align		8
.nv.constant4:
        /*0000*/ 	.dword	__assertfail
	.align		8
        /*0008*/ 	.dword	__unnamed_1
	.align		8
        /*0010*/ 	.dword	__unnamed_2
	.align		8
        /*0018*/ 	.dword	_ZN40_INTERNAL_d00ce22d_4_k_cu_10955017_363624cuda3std3__45__cpo5beginE
	.align		8
        /*0020*/ 	.dword	_ZN40_INTERNAL_d00ce22d_4_k_cu_10955017_363624cuda3std3__45__cpo3endE
	.align		8
        /*0028*/ 	.dword	_ZN40_INTERNAL_d00ce22d_4_k_cu_10955017_363624cuda3std3__45__cpo6cbeginE
	.align		8
        /*0030*/ 	.dword	_ZN40_INTERNAL_d00ce22d_4_k_cu_10955017_363624cuda3std3__45__cpo4cendE
	.align		8
        /*0038*/ 	.dword	_ZN40_INTERNAL_d00ce22d_4_k_cu_10955017_363624cuda3std3__442_GLOBAL__N__d00ce22d_4_k_cu_10955017_363626ignoreE
	.align		8
        /*0040*/ 	.dword	_ZN40_INTERNAL_d00ce22d_4_k_cu_10955017_363624cuda3std3__419piecewise_constructE
	.align		8
        /*0048*/ 	.dword	_ZN40_INTERNAL_d00ce22d_4_k_cu_10955017_363624cuda3std3__48in_placeE
	.align		8
        /*0050*/ 	.dword	_ZN40_INTERNAL_d00ce22d_4_k_cu_10955017_363624cuda3std6ranges3__45__cpo4swapE
	.align		8
        /*0058*/ 	.dword	_ZN40_INTERNAL_d00ce22d_4_k_cu_10955017_363624cuda3std6ranges3__45__cpo9iter_moveE
	.align		8
        /*0060*/ 	.dword	_ZN40_INTERNAL_d00ce22d_4_k_cu_10955017_363624cute7productE
	.align		8
        /*0068*/ 	.dword	_ZN40_INTERNAL_d00ce22d_4_k_cu_10955017_363624cute1_E
	.align		8
        /*0070*/ 	.dword	$str$25
	.align		8
        /*0078*/ 	.dword	$str$26
	.align		8
        /*0080*/ 	.dword	$str$27
	.align		8
        /*0088*/ 	.dword	$str$28


//--------------------- .text._ZN7cutlass13device_kernelINS_4gemm6kernel13GemmUniversalIN4cute5tupleIJiiiiEEENS1_10collective13CollectiveMmaINS1_35MainloopSm100TmaUmmaWarpSpecializedILi4ELi2ELi4ENS5_IJNS4_1CILi2EEESB_NSA_ILi1EEEEEEEENS5_IJNSA_ILi128EEESF_NSA_ILi64EEEEEENS_6half_tENS5_IJSC_llEEESI_NS5_IJlSC_lEEENS4_8TiledMMAINS4_8MMA_AtomIJNS4_26SM100_MMA_F16BF16_2x1SM_SSISI_SI_fLi128ELi128ELNS4_4UMMA5MajorE1ELSP_0ELNSO_7ScaleInE0ELSQ_0EEEEEENS4_6LayoutINS5_IJSC_SC_SC_EEENS5_IJNSA_ILi0EEESV_SV_EEEEENS5_IJNS4_10UnderscoreESY_SY_EEEEENS4_28SM100_TMA_2SM_LOAD_MULTICASTENS4_14ComposedLayoutINS4_7SwizzleILi3ELi4ELi3EEENS4_18smem_ptr_flag_bitsILi16EEENST_INS5_IJSG_NSA_ILi8EEEEEENS5_IJSC_SG_EEEEEEEvNS4_8identityENS4_18SM100_TMA_2SM_LOADENS12_IS14_S16_NST_INS5_IJS17_SG_EEENS5_IJSG_SC_EEEEEEEvS1C_EENS_8epilogue10collective18CollectiveEpilogueINS1J_23Sm100TmaWarpSpecializedILi4ELi2ELi16ELb1ELb0EEEJNS5_IJSG_SF_SG_EEENS5_IJNST_ISG_SC_EENST_INS5_IJNSA_ILi16EEESB_EEES19_EEEEESI_SK_SI_SK_NS1J_6fusion15FusionCallbacksIS1N_NS1U_17LinearCombinationISI_fSI_fLNS_15FloatRoundStyleE2EEES1O_S1T_JEEENS4_5SM1004TMEM4LOAD26SM100_TMEM_LOAD_32dp32b16xENS4_13SM90_TMA_LOADENS12_INS13_ILi1ELi4ELi3EEES16_NST_INS5_IJS17_S1Q_EEENS5_IJS1Q_SC_EEEEEEENS4_39AutoVectorizingCopyWithAssumedAlignmentILi128EEENS4_14SM90_TMA_STOREES29_S2B_S2B_EEEvvEEEEvNT_6ParamsE --------------------------
	.section	.text._ZN7cutlass13device_kernelINS_4gemm6kernel13GemmUniversalIN4cute5tupleIJiiiiEEENS1_10collective13CollectiveMmaINS1_35MainloopSm100TmaUmmaWarpSpecializedILi4ELi2ELi4ENS5_IJNS4_1CILi2EEESB_NSA_ILi1EEEEEEEENS5_IJNSA_ILi128EEESF_NSA_ILi64EEEEEENS_6half_tENS5_IJSC_llEEESI_NS5_IJlSC_lEEENS4_8TiledMMAINS4_8MMA_AtomIJNS4_26SM100_MMA_F16BF16_2x1SM_SSISI_SI_fLi128ELi128ELNS4_4UMMA5MajorE1ELSP_0ELNSO_7ScaleInE0ELSQ_0EEEEEENS4_6LayoutINS5_IJSC_SC_SC_EEENS5_IJNSA_ILi0EEESV_SV_EEEEENS5_IJNS4_10UnderscoreESY_SY_EEEEENS4_28SM100_TMA_2SM_LOAD_MULTICASTENS4_14ComposedLayoutINS4_7SwizzleILi3ELi4ELi3EEENS4_18smem_ptr_flag_bitsILi16EEENST_INS5_IJSG_NSA_ILi8EEEEEENS5_IJSC_SG_EEEEEEEvNS4_8identityENS4_18SM100_TMA_2SM_LOADENS12_IS14_S16_NST_INS5_IJS17_SG_EEENS5_IJSG_SC_EEEEEEEvS1C_EENS_8epilogue10collective18CollectiveEpilogueINS1J_23Sm100TmaWarpSpecializedILi4ELi2ELi16ELb1ELb0EEEJNS5_IJSG_SF_SG_EEENS5_IJNST_ISG_SC_EENST_INS5_IJNSA_ILi16EEESB_EEES19_EEEEESI_SK_SI_SK_NS1J_6fusion15FusionCallbacksIS1N_NS1U_17LinearCombinationISI_fSI_fLNS_15FloatRoundStyleE2EEES1O_S1T_JEEENS4_5SM1004TMEM4LOAD26SM100_TMEM_LOAD_32dp32b16xENS4_13SM90_TMA_LOADENS12_INS13_ILi1ELi4ELi3EEES16_NST_INS5_IJS17_S1Q_EEENS5_IJS1Q_SC_EEEEEEENS4_39AutoVectorizingCopyWithAssumedAlignmentILi128EEENS4_14SM90_TMA_STOREES29_S2B_S2B_EEEvvEEEEvNT_6ParamsE,"ax",@progbits
	.align	128
.text._ZN7cutlass13device_kernelINS_4gemm6kernel13GemmUniversalIN4cute5tupleIJiiiiEEENS1_10collective13CollectiveMmaINS1_35MainloopSm100TmaUmmaWarpSpecializedILi4ELi2ELi4ENS5_IJNS4_1CILi2EEESB_NSA_ILi1EEEEEEEENS5_IJNSA_ILi128EEESF_NSA_ILi64EEEEEENS_6half_tENS5_IJSC_llEEESI_NS5_IJlSC_lEEENS4_8TiledMMAINS4_8MMA_AtomIJNS4_26SM100_MMA_F16BF16_2x1SM_SSISI_SI_fLi128ELi128ELNS4_4UMMA5MajorE1ELSP_0ELNSO_7ScaleInE0ELSQ_0EEEEEENS4_6LayoutINS5_IJSC_SC_SC_EEENS5_IJNSA_ILi0EEESV_SV_EEEEENS5_IJNS4_10UnderscoreESY_SY_EEEEENS4_28SM100_TMA_2SM_LOAD_MULTICASTENS4_14ComposedLayoutINS4_7SwizzleILi3ELi4ELi3EEENS4_18smem_ptr_flag_bitsILi16EEENST_INS5_IJSG_NSA_ILi8EEEEEENS5_IJSC_SG_EEEEEEEvNS4_8identityENS4_18SM100_TMA_2SM_LOADENS12_IS14_S16_NST_INS5_IJS17_SG_EEENS5_IJSG_SC_EEEEEEEvS1C_EENS_8epilogue10collective18CollectiveEpilogueINS1J_23Sm100TmaWarpSpecializedILi4ELi2ELi16ELb1ELb0EEEJNS5_IJSG_SF_SG_EEENS5_IJNST_ISG_SC_EENST_INS5_IJNSA_ILi16EEESB_EEES19_EEEEESI_SK_SI_SK_NS1J_6fusion15FusionCallbacksIS1N_NS1U_17LinearCombinationISI_fSI_fLNS_15FloatRoundStyleE2EEES1O_S1T_JEEENS4_5SM1004TMEM4LOAD26SM100_TMEM_LOAD_32dp32b16xENS4_13SM90_TMA_LOADENS12_INS13_ILi1ELi4ELi3EEES16_NST_INS5_IJS17_S1Q_EEENS5_IJS1Q_SC_EEEEEEENS4_39AutoVectorizingCopyWithAssumedAlignmentILi128EEENS4_14SM90_TMA_STOREES29_S2B_S2B_EEEvvEEEEvNT_6ParamsE:
        .type           _ZN7cutlass13device_kernelINS_4gemm6kernel13GemmUniversalIN4cute5tupleIJiiiiEEENS1_10collective13CollectiveMmaINS1_35MainloopSm100TmaUmmaWarpSpecializedILi4ELi2ELi4ENS5_IJNS4_1CILi2EEESB_NSA_ILi1EEEEEEEENS5_IJNSA_ILi128EEESF_NSA_ILi64EEEEEENS_6half_tENS5_IJSC_llEEESI_NS5_IJlSC_lEEENS4_8TiledMMAINS4_8MMA_AtomIJNS4_26SM100_MMA_F16BF16_2x1SM_SSISI_SI_fLi128ELi128ELNS4_4UMMA5MajorE1ELSP_0ELNSO_7ScaleInE0ELSQ_0EEEEEENS4_6LayoutINS5_IJSC_SC_SC_EEENS5_IJNSA_ILi0EEESV_SV_EEEEENS5_IJNS4_10UnderscoreESY_SY_EEEEENS4_28SM100_TMA_2SM_LOAD_MULTICASTENS4_14ComposedLayoutINS4_7SwizzleILi3ELi4ELi3EEENS4_18smem_ptr_flag_bitsILi16EEENST_INS5_IJSG_NSA_ILi8EEEEEENS5_IJSC_SG_EEEEEEEvNS4_8identityENS4_18SM100_TMA_2SM_LOADENS12_IS14_S16_NST_INS5_IJS17_SG_EEENS5_IJSG_SC_EEEEEEEvS1C_EENS_8epilogue10collective18CollectiveEpilogueINS1J_23Sm100TmaWarpSpecializedILi4ELi2ELi16ELb1ELb0EEEJNS5_IJSG_SF_SG_EEENS5_IJNST_ISG_SC_EENST_INS5_IJNSA_ILi16EEESB_EEES19_EEEEESI_SK_SI_SK_NS1J_6fusion15FusionCallbacksIS1N_NS1U_17LinearCombinationISI_fSI_fLNS_15FloatRoundStyleE2EEES1O_S1T_JEEENS4_5SM1004TMEM4LOAD26SM100_TMEM_LOAD_32dp32b16xENS4_13SM90_TMA_LOADENS12_INS13_ILi1ELi4ELi3EEES16_NST_INS5_IJS17_S1Q_EEENS5_IJS1Q_SC_EEEEEEENS4_39AutoVectorizingCopyWithAssumedAlignmentILi128EEENS4_14SM90_TMA_STOREES29_S2B_S2B_EEEvvEEEEvNT_6ParamsE,@function
        .size           _ZN7cutlass13device_kernelINS_4gemm6kernel13GemmUniversalIN4cute5tupleIJiiiiEEENS1_10collective13CollectiveMmaINS1_35MainloopSm100TmaUmmaWarpSpecializedILi4ELi2ELi4ENS5_IJNS4_1CILi2EEESB_NSA_ILi1EEEEEEEENS5_IJNSA_ILi128EEESF_NSA_ILi64EEEEEENS_6half_tENS5_IJSC_llEEESI_NS5_IJlSC_lEEENS4_8TiledMMAINS4_8MMA_AtomIJNS4_26SM100_MMA_F16BF16_2x1SM_SSISI_SI_fLi128ELi128ELNS4_4UMMA5MajorE1ELSP_0ELNSO_7ScaleInE0ELSQ_0EEEEEENS4_6LayoutINS5_IJSC_SC_SC_EEENS5_IJNSA_ILi0EEESV_SV_EEEEENS5_IJNS4_10UnderscoreESY_SY_EEEEENS4_28SM100_TMA_2SM_LOAD_MULTICASTENS4_14ComposedLayoutINS4_7SwizzleILi3ELi4ELi3EEENS4_18smem_ptr_flag_bitsILi16EEENST_INS5_IJSG_NSA_ILi8EEEEEENS5_IJSC_SG_EEEEEEEvNS4_8identityENS4_18SM100_TMA_2SM_LOADENS12_IS14_S16_NST_INS5_IJS17_SG_EEENS5_IJSG_SC_EEEEEEEvS1C_EENS_8epilogue10collective18CollectiveEpilogueINS1J_23Sm100TmaWarpSpecializedILi4ELi2ELi16ELb1ELb0EEEJNS5_IJSG_SF_SG_EEENS5_IJNST_ISG_SC_EENST_INS5_IJNSA_ILi16EEESB_EEES19_EEEEESI_SK_SI_SK_NS1J_6fusion15FusionCallbacksIS1N_NS1U_17LinearCombinationISI_fSI_fLNS_15FloatRoundStyleE2EEES1O_S1T_JEEENS4_5SM1004TMEM4LOAD26SM100_TMEM_LOAD_32dp32b16xENS4_13SM90_TMA_LOADENS12_INS13_ILi1ELi4ELi3EEES16_NST_INS5_IJS17_S1Q_EEENS5_IJS1Q_SC_EEEEEEENS4_39AutoVectorizingCopyWithAssumedAlignmentILi128EEENS4_14SM90_TMA_STOREES29_S2B_S2B_EEEvvEEEEvNT_6ParamsE,(.L_x_197 - _ZN7cutlass13device_kernelINS_4gemm6kernel13GemmUniversalIN4cute5tupleIJiiiiEEENS1_10collective13CollectiveMmaINS1_35MainloopSm100TmaUmmaWarpSpecializedILi4ELi2ELi4ENS5_IJNS4_1CILi2EEESB_NSA_ILi1EEEEEEEENS5_IJNSA_ILi128EEESF_NSA_ILi64EEEEEENS_6half_tENS5_IJSC_llEEESI_NS5_IJlSC_lEEENS4_8TiledMMAINS4_8MMA_AtomIJNS4_26SM100_MMA_F16BF16_2x1SM_SSISI_SI_fLi128ELi128ELNS4_4UMMA5MajorE1ELSP_0ELNSO_7ScaleInE0ELSQ_0EEEEEENS4_6LayoutINS5_IJSC_SC_SC_EEENS5_IJNSA_ILi0EEESV_SV_EEEEENS5_IJNS4_10UnderscoreESY_SY_EEEEENS4_28SM100_TMA_2SM_LOAD_MULTICASTENS4_14ComposedLayoutINS4_7SwizzleILi3ELi4ELi3EEENS4_18smem_ptr_flag_bitsILi16EEENST_INS5_IJSG_NSA_ILi8EEEEEENS5_IJSC_SG_EEEEEEEvNS4_8identityENS4_18SM100_TMA_2SM_LOADENS12_IS14_S16_NST_INS5_IJS17_SG_EEENS5_IJSG_SC_EEEEEEEvS1C_EENS_8epilogue10collective18CollectiveEpilogueINS1J_23Sm100TmaWarpSpecializedILi4ELi2ELi16ELb1ELb0EEEJNS5_IJSG_SF_SG_EEENS5_IJNST_ISG_SC_EENST_INS5_IJNSA_ILi16EEESB_EEES19_EEEEESI_SK_SI_SK_NS1J_6fusion15FusionCallbacksIS1N_NS1U_17LinearCombinationISI_fSI_fLNS_15FloatRoundStyleE2EEES1O_S1T_JEEENS4_5SM1004TMEM4LOAD26SM100_TMEM_LOAD_32dp32b16xENS4_13SM90_TMA_LOADENS12_INS13_ILi1ELi4ELi3EEES16_NST_INS5_IJS17_S1Q_EEENS5_IJS1Q_SC_EEEEEEENS4_39AutoVectorizingCopyWithAssumedAlignmentILi128EEENS4_14SM90_TMA_STOREES29_S2B_S2B_EEEvvEEEEvNT_6ParamsE)
        .other          _ZN7cutlass13device_kernelINS_4gemm6kernel13GemmUniversalIN4cute5tupleIJiiiiEEENS1_10collective13CollectiveMmaINS1_35MainloopSm100TmaUmmaWarpSpecializedILi4ELi2ELi4ENS5_IJNS4_1CILi2EEESB_NSA_ILi1EEEEEEEENS5_IJNSA_ILi128EEESF_NSA_ILi64EEEEEENS_6half_tENS5_IJSC_llEEESI_NS5_IJlSC_lEEENS4_8TiledMMAINS4_8MMA_AtomIJNS4_26SM100_MMA_F16BF16_2x1SM_SSISI_SI_fLi128ELi128ELNS4_4UMMA5MajorE1ELSP_0ELNSO_7ScaleInE0ELSQ_0EEEEEENS4_6LayoutINS5_IJSC_SC_SC_EEENS5_IJNSA_ILi0EEESV_SV_EEEEENS5_IJNS4_10UnderscoreESY_SY_EEEEENS4_28SM100_TMA_2SM_LOAD_MULTICASTENS4_14ComposedLayoutINS4_7SwizzleILi3ELi4ELi3EEENS4_18smem_ptr_flag_bitsILi16EEENST_INS5_IJSG_NSA_ILi8EEEEEENS5_IJSC_SG_EEEEEEEvNS4_8identityENS4_18SM100_TMA_2SM_LOADENS12_IS14_S16_NST_INS5_IJS17_SG_EEENS5_IJSG_SC_EEEEEEEvS1C_EENS_8epilogue10collective18CollectiveEpilogueINS1J_23Sm100TmaWarpSpecializedILi4ELi2ELi16ELb1ELb0EEEJNS5_IJSG_SF_SG_EEENS5_IJNST_ISG_SC_EENST_INS5_IJNSA_ILi16EEESB_EEES19_EEEEESI_SK_SI_SK_NS1J_6fusion15FusionCallbacksIS1N_NS1U_17LinearCombinationISI_fSI_fLNS_15FloatRoundStyleE2EEES1O_S1T_JEEENS4_5SM1004TMEM4LOAD26SM100_TMEM_LOAD_32dp32b16xENS4_13SM90_TMA_LOADENS12_INS13_ILi1ELi4ELi3EEES16_NST_INS5_IJS17_S1Q_EEENS5_IJS1Q_SC_EEEEEEENS4_39AutoVectorizingCopyWithAssumedAlignmentILi128EEENS4_14SM90_TMA_STOREES29_S2B_S2B_EEEvvEEEEvNT_6ParamsE,@"STO_CUDA_ENTRY STV_DEFAULT"
_ZN7cutlass13device_kernelINS_4gemm6kernel13GemmUniversalIN4cute5tupleIJiiiiEEENS1_10collective13CollectiveMmaINS1_35MainloopSm100TmaUmmaWarpSpecializedILi4ELi2ELi4ENS5_IJNS4_1CILi2EEESB_NSA_ILi1EEEEEEEENS5_IJNSA_ILi128EEESF_NSA_ILi64EEEEEENS_6half_tENS5_IJSC_llEEESI_NS5_IJlSC_lEEENS4_8TiledMMAINS4_8MMA_AtomIJNS4_26SM100_MMA_F16BF16_2x1SM_SSISI_SI_fLi128ELi128ELNS4_4UMMA5MajorE1ELSP_0ELNSO_7ScaleInE0ELSQ_0EEEEEENS4_6LayoutINS5_IJSC_SC_SC_EEENS5_IJNSA_ILi0EEESV_SV_EEEEENS5_IJNS4_10UnderscoreESY_SY_EEEEENS4_28SM100_TMA_2SM_LOAD_MULTICASTENS4_14ComposedLayoutINS4_7SwizzleILi3ELi4ELi3EEENS4_18smem_ptr_flag_bitsILi16EEENST_INS5_IJSG_NSA_ILi8EEEEEENS5_IJSC_SG_EEEEEEEvNS4_8identityENS4_18SM100_TMA_2SM_LOADENS12_IS14_S16_NST_INS5_IJS17_SG_EEENS5_IJSG_SC_EEEEEEEvS1C_EENS_8epilogue10collective18CollectiveEpilogueINS1J_23Sm100TmaWarpSpecializedILi4ELi2ELi16ELb1ELb0EEEJNS5_IJSG_SF_SG_EEENS5_IJNST_ISG_SC_EENST_INS5_IJNSA_ILi16EEESB_EEES19_EEEEESI_SK_SI_SK_NS1J_6fusion15FusionCallbacksIS1N_NS1U_17LinearCombinationISI_fSI_fLNS_15FloatRoundStyleE2EEES1O_S1T_JEEENS4_5SM1004TMEM4LOAD26SM100_TMEM_LOAD_32dp32b16xENS4_13SM90_TMA_LOADENS12_INS13_ILi1ELi4ELi3EEES16_NST_INS5_IJS17_S1Q_EEENS5_IJS1Q_SC_EEEEEEENS4_39AutoVectorizingCopyWithAssumedAlignmentILi128EEENS4_14SM90_TMA_STOREES29_S2B_S2B_EEEvvEEEEvNT_6ParamsE:
[----:B------:R-:W1:Y:S01]  /*0000*/  LDC R1, c[0x0][0x37c] ;  /* 0x0000df00ff017b82 */ /* 0x000e620000000800 */
[----:B------:R-:W2:Y:S01]  /*0010*/  S2R R72, SR_TID.X ;  /* 0x0000000000487919 */ /* 0x000ea20000002100 */
[----:B------:R-:W3:Y:S06]  /*0020*/  LDCU.64 UR4, c[0x0][0x890] ;  /* 0x00011200ff0477ac */ /* 0x000eec0008000a00 */
[----:B------:R-:W4:Y:S01]  /*0030*/  S2UR UR37, SR_CgaCtaId ;  /* 0x00000000002579c3 */ /* 0x000f220000008800 */
[----:B------:R-:W-:Y:S02]  /*0040*/  PRMT R59, RZ, 0x7610, R59 ;  /* 0x00007610ff3b7816 */ /* 0x000fe4000000003b */
[----:B------:R-:W-:Y:S01]  /*0050*/  ELECT P1, URZ, PT ;  /* 0x0000000000ff782f */ /* 0x000fe20003820000 */
[----:B------:R-:W1:Y:S01]  /*0060*/  LDCU.64 UR46, c[0x0][0x358] ;  /* 0x00006b00ff2e77ac */ /* 0x000e620008000a00 */
[----:B---3--:R-:W-:-:S04]  /*0070*/  UISETP.NE.U32.AND UP0, UPT, UR4, URZ, UPT ;  /* 0x000000ff0400728c */ /* 0x008fc8000bf05070 */
[----:B------:R-:W-:Y:S02]  /*0080*/  UISETP.NE.AND.EX UP0, UPT, UR5, URZ, UPT, UP0 ;  /* 0x000000ff0500728c */ /* 0x000fe4000bf05300 */
[----:B----4-:R-:W-:Y:S02]  /*0090*/  ULOP3.LUT UR9, UR37, 0x1, URZ, 0xc0, !UPT ;  /* 0x0000000125097892 */ /* 0x010fe4000f8ec0ff */
[----:B------:R-:W-:Y:S01]  /*00a0*/  ULOP3.LUT UR8, UR37, 0x1, URZ, 0x3c, !UPT ;  /* 0x0000000125087892 */ /* 0x000fe2000f8e3cff */
[----:B--2---:R-:W-:-:S05]  /*00b0*/  SHF.R.U32.HI R66, RZ, 0x5, R72 ;  /* 0x00000005ff427819 */ /* 0x004fca0000011648 */
[----:B------:R-:W2:Y:S02]  /*00c0*/  SHFL.IDX PT, R0, R66, RZ, 0x1f ;  /* 0x00001fff42007589 */ /* 0x000ea400000e0000 */
[----:B--2---:R-:W-:Y:S01]  /*00d0*/  R2UR UR10, R0 ;  /* 0x00000000000a72ca */ /* 0x004fe200000e0000 */
[----:B-1----:R-:W-:-:S14]  /*00e0*/  BRA.U UP0, `(.L_x_0) ;  /* 0x00000001002c7547 */ /* 0x002fdc000b800000 */
[----:B------:R-:W1:Y:S02]  /*00f0*/  LDCU.64 UR6, c[0x0][0x888] ;  /* 0x00011100ff0677ac */ /* 0x000e640008000a00 */
[----:B-1----:R-:W-:-:S04]  /*0100*/  UISETP.NE.U32.AND UP0, UPT, UR6, URZ, UPT ;  /* 0x000000ff0600728c */ /* 0x002fc8000bf05070 */
[----:B------:R-:W-:-:S09]  /*0110*/  UISETP.NE.AND.EX UP0, UPT, UR7, URZ, UPT, UP0 ;  /* 0x000000ff0700728c */ /* 0x000fd2000bf05300 */
[----:B------:R-:W-:Y:S05]  /*0120*/  BRA.U !UP0, `(.L_x_1) ;  /* 0x0000000108107547 */ /* 0x000fea000b800000 */
[----:B------:R-:W1:Y:S02]  /*0130*/  LDC.64 R2, c[0x0][0x888] ;  /* 0x00022200ff027b82 */ /* 0x000e640000000a00 */
[----:B-1----:R1:W5:Y:S01]  /*0140*/  LDG.E R35, desc[UR46][R2.64] ;  /* 0x0000002e02237981 */ /* 0x002362000c1e1900 */
[----:B------:R-:W-:Y:S01]  /*0150*/  HFMA2 R59, -RZ, RZ, 0, 5.9604644775390625e-08 ;  /* 0x00000001ff3b7431 */ /* 0x000fe200000001ff */
[----:B------:R-:W-:Y:S05]  /*0160*/  BRA `(.L_x_0) ;  /* 0x00000000000c7947 */ /* 0x000fea0003800000 */
.L_x_1:
[----:B------:R-:W1:Y:S01]  /*0170*/  LDCU UR6, c[0x0][0x880] ;  /* 0x00011000ff0677ac */ /* 0x000e620008000800 */
[----:B------:R-:W-:Y:S01]  /*0180*/  HFMA2 R59, -RZ, RZ, 0, 5.9604644775390625e-08 ;  /* 0x00000001ff3b7431 */ /* 0x000fe200000001ff */
[----:B-1----:R-:W-:-:S07]  /*0190*/  MOV R35, UR6 ;  /* 0x0000000600237c02 */ /* 0x002fce0008000f00 */
.L_x_0:
[----:B------:R-:W2:Y:S02]  /*01a0*/  LDCU.64 UR6, c[0x0][0x8b0] ;  /* 0x00011600ff0677ac */ /* 0x000ea40008000a00 */
[----:B--2---:R-:W-:-:S04]  /*01b0*/  UISETP.NE.U32.AND UP0, UPT, UR6, URZ, UPT ;  /* 0x000000ff0600728c */ /* 0x004fc8000bf05070 */
[----:B------:R-:W-:-:S09]  /*01c0*/  UISETP.NE.AND.EX UP0, UPT, UR7, URZ, UPT, UP0 ;  /* 0x000000ff0700728c */ /* 0x000fd2000bf05300 */
[----:B------:R-:W-:Y:S05]  /*01d0*/  BRA.U UP0, `(.L_x_2) ;  /* 0x0000000100247547 */ /* 0x000fea000b800000 */
[----:B------:R-:W2:Y:S02]  /*01e0*/  LDCU.64 UR6, c[0x0][0x8a8] ;  /* 0x00011500ff0677ac */ /* 0x000ea40008000a00 */
[----:B--2---:R-:W-:-:S04]  /*01f0*/  UISETP.NE.U32.AND UP0, UPT, UR6, URZ, UPT ;  /* 0x000000ff0600728c */ /* 0x004fc8000bf05070 */
[----:B------:R-:W-:-:S09]  /*0200*/  UISETP.NE.AND.EX UP0, UPT, UR7, URZ, UPT, UP0 ;  /* 0x000000ff0700728c */ /* 0x000fd2000bf05300 */
[----:B------:R-:W-:Y:S05]  /*0210*/  BRA.U !UP0, `(.L_x_3) ;  /* 0x00000001080c7547 */ /* 0x000fea000b800000 */
[----:B------:R-:W2:Y:S02]  /*0220*/  LDC.64 R32, c[0x0][0x8a8] ;  /* 0x00022a00ff207b82 */ /* 0x000ea40000000a00 */
[----:B--2---:R2:W5:Y:S01]  /*0230*/  LDG.E R32, desc[UR46][R32.64] ;  /* 0x0000002e20207981 */ /* 0x004562000c1e1900 */
[----:B------:R-:W-:Y:S05]  /*0240*/  BRA `(.L_x_2) ;  /* 0x0000000000087947 */ /* 0x000fea0003800000 */
.L_x_3:
[----:B------:R-:W2:Y:S02]  /*0250*/  LDCU UR6, c[0x0][0x8a0] ;  /* 0x00011400ff0677ac */ /* 0x000ea40008000800 */
[----:B--2---:R-:W-:Y:S02]  /*0260*/  MOV R32, UR6 ;  /* 0x0000000600207c02 */ /* 0x004fe40008000f00 */
.L_x_2:
[----:B------:R-:W-:Y:S01]  /*0270*/  IMAD.U32 R0, RZ, RZ, UR10 ;  /* 0x0000000aff007e24 */ /* 0x000fe2000f8e00ff */
[----:B------:R-:W-:Y:S04]  /*0280*/  BSSY.RECONVERGENT B0, `(.L_x_4) ;  /* 0x000000c000007945 */ /* 0x000fe80003800200 */
[C---:B------:R-:W-:Y:S02]  /*0290*/  ISETP.NE.OR P2, PT, R0.reuse, 0x1, !P1 ;  /* 0x000000010000780c */ /* 0x040fe40004f45670 */
[----:B------:R-:W-:-:S11]  /*02a0*/  ISETP.NE.OR P0, PT, R0, 0x3, !P1 ;  /* 0x000000030000780c */ /* 0x000fd60004f05670 */
[----:B------:R-:W-:Y:S05]  /*02b0*/  @P2 BRA `(.L_x_5) ;  /* 0x0000000000202947 */ /* 0x000fea0003800000 */
[----:B------:R-:W3:Y:S02]  /*02c0*/  LDCU.64 UR6, c[0x0][0x348] ;  /* 0x00006900ff0677ac */ /* 0x000ee40008000a00 */
[----:B---3--:R-:W-:Y:S02]  /*02d0*/  UIADD3 UR12, UP1, UPT, UR6, 0x80, URZ ;  /* 0x00000080060c7890 */ /* 0x008fe4000ff3e0ff */
[----:B------:R-:W-:Y:S02]  /*02e0*/  UIADD3 UR6, UP0, UPT, UR6, 0x180, URZ ;  /* 0x0000018006067890 */ /* 0x000fe4000ff1e0ff */
[----:B------:R-:W-:Y:S02]  /*02f0*/  UIADD3.X UR13, UPT, UPT, URZ, UR7, URZ, UP1, !UPT ;  /* 0x00000007ff0d7290 */ /* 0x000fe40008ffe4ff */
[----:B------:R-:W-:-:S07]  /*0300*/  UIADD3.X UR7, UPT, UPT, URZ, UR7, URZ, UP0, !UPT ;  /* 0x00000007ff077290 */ /* 0x000fce00087fe4ff */
[----:B------:R3:W-:Y:S02]  /*0310*/  UTMACCTL.PF [UR12] ;  /* 0x000000000c0079b9 */ /* 0x0007e40008040000 */
[----:B------:R3:W-:Y:S02]  /*0320*/  UTMACCTL.PF [UR6] ;  /* 0x00000000060079b9 */ /* 0x0007e40008040000 */
[----:B---3--:R-:W-:Y:S01]  /*0330*/  NOP ;  /* 0x0000000000007918 */ /* 0x008fe20000000000 */
.L_x_5:
[----:B------:R-:W-:Y:S05]  /*0340*/  BSYNC.RECONVERGENT B0 ;  /* 0x0000000000007941 */ /* 0x000fea0003800200 */
.L_x_4:
[----:B------:R-:W-:Y:S04]  /*0350*/  BSSY.RECONVERGENT B0, `(.L_x_6) ;  /* 0x000000a000007945 */ /* 0x000fe80003800200 */
        /* <DEDUP_REMOVED lines=9> */
.L_x_7:
[----:B------:R-:W-:Y:S05]  /*03f0*/  BSYNC.RECONVERGENT B0 ;  /* 0x0000000000007941 */ /* 0x000fea0003800200 */
.L_x_6:
[----:B------:R-:W3:Y:S01]  /*0400*/  LDCU.64 UR6, c[0x0][0x888] ;  /* 0x00011100ff0677ac */ /* 0x000ee20008000a00 */
[----:B------:R-:W-:Y:S02]  /*0410*/  UISETP.EQ.U32.AND UP1, UPT, UR4, URZ, UPT ;  /* 0x000000ff0400728c */ /* 0x000fe4000bf22070 */
[----:B------:R-:W-:Y:S02]  /*0420*/  UPLOP3.LUT UP4, UPT, UPT, UPT, UPT, 0x80, 0x8 ;  /* 0x000000000008789c */ /* 0x000fe40003f8f070 */
[----:B---3--:R-:W-:-:S04]  /*0430*/  UISETP.NE.U32.AND UP0, UPT, UR6, URZ, UPT ;  /* 0x000000ff0600728c */ /* 0x008fc8000bf05070 */
[----:B------:R-:W-:-:S04]  /*0440*/  UISETP.NE.AND.EX UP0, UPT, UR7, URZ, UPT, UP0 ;  /* 0x000000ff0700728c */ /* 0x000fc8000bf05300 */
[----:B------:R-:W-:-:S04]  /*0450*/  UISETP.EQ.OR.EX UP2, UPT, UR5, URZ, !UP0, UP1 ;  /* 0x000000ff0500728c */ /* 0x000fc8000c742710 */
[----:B------:R-:W-:-:S05]  /*0460*/  UP2UR UR50, UPR, URZ, 0x4 ;  /* 0x00000004ff327883 */ /* 0x000fca0008000000 */
[----:B------:R-:W-:Y:S07]  /*0470*/  BRA.U !UP2, `(.L_x_8) ;  /* 0x000000010a207547 */ /* 0x000fee000b800000 */
[----:B------:R-:W-:Y:S01]  /*0480*/  UISETP.NE.U32.AND UP1, UPT, UR4, URZ, UPT ;  /* 0x000000ff0400728c */ /* 0x000fe2000bf25070 */
[----:B-----5:R-:W-:Y:S01]  /*0490*/  FSETP.NEU.AND P0, PT, R35, RZ, PT ;  /* 0x000000ff2300720b */ /* 0x020fe20003f0d000 */
[----:B------:R-:W-:Y:S02]  /*04a0*/  USEL UR4, URZ, 0xffffffff, UP0 ;  /* 0xffffffffff047887 */ /* 0x000fe40008000000 */
[----:B------:R-:W-:-:S10]  /*04b0*/  UISETP.NE.AND.EX UP1, UPT, UR5, URZ, UPT, UP1 ;  /* 0x000000ff0500728c */ /* 0x000fd4000bf25310 */
[----:B------:R-:W-:Y:S01]  /*04c0*/  VOTEU.ANY UP0, P0 ;  /* 0x0000000000ff7886 */ /* 0x000fe20000000100 */
[----:B------:R-:W-:-:S04]  /*04d0*/  @!UP1 USEL UR4, URZ, 0xffffffff, UP0 ;  /* 0xffffffffff049887 */ /* 0x000fc80008000000 */
[----:B------:R-:W-:-:S04]  /*04e0*/  ULOP3.LUT UR4, UR4, 0x1, URZ, 0xc0, !UPT ;  /* 0x0000000104047892 */ /* 0x000fc8000f8ec0ff */
[----:B------:R-:W-:-:S11]  /*04f0*/  UISETP.NE.U32.AND UP4, UPT, UR4, 0x1, UPT ;  /* 0x000000010400788c */ /* 0x000fd6000bf85070 */
.L_x_8:
[----:B------:R-:W3:Y:S01]  /*0500*/  SHFL.IDX PT, R0, R66, RZ, 0x1f ;  /* 0x00001fff42007589 */ /* 0x000ee200000e0000 */
[----:B------:R-:W-:-:S04]  /*0510*/  UISETP.NE.AND UP0, UPT, UR10, 0x2, UPT ;  /* 0x000000020a00788c */ /* 0x000fc8000bf05270 */
[----:B------:R-:W-:Y:S02]  /*0520*/  UISETP.EQ.AND UP1, UPT, UR9, URZ, !UP0 ;  /* 0x000000ff0900728c */ /* 0x000fe4000c722270 */
[----:B------:R-:W-:-:S04]  /*0530*/  USEL UR4, URZ, 0x1, UP0 ;  /* 0x00000001ff047887 */ /* 0x000fc80008000000 */
[----:B------:R-:W-:Y:S02]  /*0540*/  PLOP3.LUT P5, PT, P1, PT, UP1, 0x80, 0x8 ;  /* 0x000000000008781c */ /* 0x000fe40000faf018 */
[----:B---3--:R-:W-:-:S13]  /*0550*/  ISETP.NE.AND P0, PT, R0, RZ, PT ;  /* 0x000000ff0000720c */ /* 0x008fda0003f05270 */
[----:B------:R-:W-:Y:S05]  /*0560*/  @P0 BRA `(.L_x_9) ;  /* 0x0000000000540947 */ /* 0x000fea0003800000 */
[----:B------:R-:W-:Y:S01]  /*0570*/  UMOV UR7, 0x400 ;  /* 0x0000040000077882 */ /* 0x000fe20000000000 */
[----:B------:R-:W-:Y:S01]  /*0580*/  UMOV UR6, 0x1 ;  /* 0x0000000100067882 */ /* 0x000fe20000000000 */
[----:B------:R-:W-:Y:S01]  /*0590*/  UMOV UR5, 0x2 ;  /* 0x0000000200057882 */ /* 0x000fe20000000000 */
[----:B------:R-:W-:Y:S02]  /*05a0*/  ULEA UR7, UR37, UR7, 0x18 ;  /* 0x0000000725077291 */ /* 0x000fe4000f8ec0ff */
[----:B------:R-:W-:-:S04]  /*05b0*/  UIADD3 UR12, UPT, UPT, -UR6, 0x100000, URZ ;  /* 0x00100000060c7890 */ /* 0x000fc8000fffe1ff */
[----:B------:R-:W-:Y:S02]  /*05c0*/  USHF.L.U32 UR13, UR12, 0xb, URZ ;  /* 0x0000000b0c0d7899 */ /* 0x000fe400080006ff */
[----:B------:R-:W-:Y:S02]  /*05d0*/  USHF.L.U32 UR12, UR12, 0x1, URZ ;  /* 0x000000010c0c7899 */ /* 0x000fe400080006ff */
[----:B------:R-:W-:-:S04]  /*05e0*/  UIADD3 UR14, UPT, UPT, -UR5, 0x100000, URZ ;  /* 0x00100000050e7890 */ /* 0x000fc8000fffe1ff */
[----:B------:R-:W-:Y:S02]  /*05f0*/  USHF.L.U32 UR15, UR14, 0xb, URZ ;  /* 0x0000000b0e0f7899 */ /* 0x000fe400080006ff */
[----:B------:R-:W-:Y:S01]  /*0600*/  USHF.L.U32 UR14, UR14, 0x1, URZ ;  /* 0x000000010e0e7899 */ /* 0x000fe200080006ff */
[----:B------:R-:W-:Y:S01]  /*0610*/  ELECT P0, URZ, PT ;  /* 0x0000000000ff782f */ /* 0x000fe20003800000 */
[----:B------:R-:W3:Y:S02]  /*0620*/  FENCE.VIEW.ASYNC.S ;  /* 0x00000000000073c6 */ /* 0x000ee40000000000 */
[----:B---3--:R3:W4:Y:S08]  /*0630*/  SYNCS.EXCH.64 URZ, [UR7], UR12 ;  /* 0x0000000c07ff75b2 */ /* 0x0087300008000100 */
[----:B------:R3:W1:Y:S01]  /*0640*/  SYNCS.EXCH.64 URZ, [UR7+0x20], UR14 ;  /* 0x0000200e07ff75b2 */ /* 0x0006620008000100 */
[----:B------:R3:W1:Y:S01]  /*0650*/  SYNCS.EXCH.64 URZ, [UR7+0x8], UR12 ;  /* 0x0000080c07ff75b2 */ /* 0x0006620008000100 */
[----:B------:R3:W1:Y:S01]  /*0660*/  SYNCS.EXCH.64 URZ, [UR7+0x28], UR14 ;  /* 0x0000280e07ff75b2 */ /* 0x0006620008000100 */
[----:B------:R3:W1:Y:S01]  /*0670*/  SYNCS.EXCH.64 URZ, [UR7+0x10], UR12 ;  /* 0x0000100c07ff75b2 */ /* 0x0006620008000100 */
[----:B------:R3:W1:Y:S01]  /*0680*/  SYNCS.EXCH.64 URZ, [UR7+0x30], UR14 ;  /* 0x0000300e07ff75b2 */ /* 0x0006620008000100 */
[----:B------:R3:W1:Y:S01]  /*0690*/  SYNCS.EXCH.64 URZ, [UR7+0x18], UR12 ;  /* 0x0000180c07ff75b2 */ /* 0x0006620008000100 */
[----:B------:R3:W1:Y:S01]  /*06a0*/  SYNCS.EXCH.64 URZ, [UR7+0x38], UR14 ;  /* 0x0000380e07ff75b2 */ /* 0x0006620008000100 */
[----:B------:R-:W-:Y:S01]  /*06b0*/  NOP ;  /* 0x0000000000007918 */ /* 0x000fe20000000000 */
.L_x_9:
[----:B------:R-:W2:Y:S01]  /*06c0*/  SHFL.IDX PT, R0, R66, RZ, 0x1f ;  /* 0x00001fff42007589 */ /* 0x000ea200000e0000 */
[----:B------:R-:W-:Y:S01]  /*06d0*/  NOP ;  /* 0x0000000000007918 */ /* 0x000fe20000000000 */
[----:B--2---:R-:W-:-:S13]  /*06e0*/  ISETP.NE.AND P0, PT, R0, 0x1, PT ;  /* 0x000000010000780c */ /* 0x004fda0003f05270 */
[----:B------:R-:W-:Y:S05]  /*06f0*/  @P0 BRA `(.L_x_10) ;  /* 0x0000000000540947 */ /* 0x000fea0003800000 */
[----:B---3--:R-:W-:Y:S01]  /*0700*/  UMOV UR7, 0x400 ;  /* 0x0000040000077882 */ /* 0x008fe20000000000 */
        /* <DEDUP_REMOVED lines=10> */
[----:B------:R-:W2:Y:S02]  /*07b0*/  FENCE.VIEW.ASYNC.S ;  /* 0x00000000000073c6 */ /* 0x000ea40000000000 */
[----:B--2---:R2:W3:Y:S08]  /*07c0*/  SYNCS.EXCH.64 URZ, [UR7+0x40], UR12 ;  /* 0x0000400c07ff75b2 */ /* 0x0044f00008000100 */
        /* <DEDUP_REMOVED lines=8> */
.L_x_10:
[----:B------:R-:W4:Y:S01]  /*0850*/  SHFL.IDX PT, R0, R66, RZ, 0x1f ;  /* 0x00001fff42007589 */ /* 0x000f2200000e0000 */
[----:B------:R-:W-:Y:S01]  /*0860*/  NOP ;  /* 0x0000000000007918 */ /* 0x000fe20000000000 */
[----:B----4-:R-:W-:-:S13]  /*0870*/  ISETP.NE.AND P0, PT, R0, 0x3, PT ;  /* 0x000000030000780c */ /* 0x010fda0003f05270 */
[----:B------:R-:W-:Y:S05]  /*0880*/  @P0 BRA `(.L_x_11) ;  /* 0x00000000002c0947 */ /* 0x000fea0003800000 */
[----:B------:R-:W-:Y:S01]  /*0890*/  UMOV UR6, 0x400 ;  /* 0x0000040000067882 */ /* 0x000fe20000000000 */
[----:B------:R-:W-:Y:S01]  /*08a0*/  UMOV UR5, 0x20 ;  /* 0x0000002000057882 */ /* 0x000fe20000000000 */
[----:B------:R-:W-:Y:S02]  /*08b0*/  ULEA UR6, UR37, UR6, 0x18 ;  /* 0x0000000625067291 */ /* 0x000fe4000f8ec0ff */
[----:B--23--:R-:W-:-:S04]  /*08c0*/  UIADD3 UR12, UPT, UPT, -UR5, 0x100000, URZ ;  /* 0x00100000050c7890 */ /* 0x00cfc8000fffe1ff */
[----:B------:R-:W-:Y:S02]  /*08d0*/  USHF.L.U32 UR13, UR12, 0xb, URZ ;  /* 0x0000000b0c0d7899 */ /* 0x000fe400080006ff */
[----:B------:R-:W-:Y:S01]  /*08e0*/  USHF.L.U32 UR12, UR12, 0x1, URZ ;  /* 0x000000010c0c7899 */ /* 0x000fe200080006ff */
[----:B------:R-:W-:Y:S01]  /*08f0*/  ELECT P0, URZ, PT ;  /* 0x0000000000ff782f */ /* 0x000fe20003800000 */
[----:B------:R-:W2:Y:S10]  /*0900*/  FENCE.VIEW.ASYNC.S ;  /* 0x00000000000073c6 */ /* 0x000eb40000000000 */
[----:B--2---:R4:W2:Y:S01]  /*0910*/  SYNCS.EXCH.64 URZ, [UR6+0x80], UR12 ;  /* 0x0000800c06ff75b2 */ /* 0x0048a20008000100 */
[----:B------:R4:W3:Y:S02]  /*0920*/  SYNCS.EXCH.64 URZ, [UR6+0x88], UR12 ;  /* 0x0000880c06ff75b2 */ /* 0x0008e40008000100 */
[----:B----4-:R-:W-:Y:S01]  /*0930*/  NOP ;  /* 0x0000000000007918 */ /* 0x010fe20000000000 */
.L_x_11:
[----:B------:R-:W4:Y:S01]  /*0940*/  SHFL.IDX PT, R0, R66, RZ, 0x1f ;  /* 0x00001fff42007589 */ /* 0x000f2200000e0000 */
[----:B------:R-:W-:Y:S01]  /*0950*/  NOP ;  /* 0x0000000000007918 */ /* 0x000fe20000000000 */
[----:B----4-:R-:W-:-:S13]  /*0960*/  ISETP.NE.AND P0, PT, R0, 0x4, PT ;  /* 0x000000040000780c */ /* 0x010fda0003f05270 */
[----:B------:R-:W-:Y:S05]  /*0970*/  @P0 BRA `(.L_x_12) ;  /* 0x0000000000480947 */ /* 0x000fea0003800000 */
[----:B--23--:R-:W-:Y:S01]  /*0980*/  UMOV UR7, 0x3a0 ;  /* 0x000003a000077882 */ /* 0x00cfe20000000000 */
[----:B------:R-:W-:Y:S01]  /*0990*/  UMOV UR6, 0x400 ;  /* 0x0000040000067882 */ /* 0x000fe20000000000 */
[----:B------:R-:W-:Y:S01]  /*09a0*/  USEL UR7, UR7, 0x320, UP4 ;  /* 0x0000032007077887 */ /* 0x000fe2000a000000 */
        /* <DEDUP_REMOVED lines=10> */
[----:B--2---:R4:W2:Y:S08]  /*0a50*/  SYNCS.EXCH.64 URZ, [UR6+0x90], UR12 ;  /* 0x0000900c06ff75b2 */ /* 0x0048b00008000100 */
[----:B------:R4:W3:Y:S01]  /*0a60*/  SYNCS.EXCH.64 URZ, [UR6+0xa0], UR14 ;  /* 0x0000a00e06ff75b2 */ /* 0x0008e20008000100 */
[----:B------:R4:W1:Y:S01]  /*0a70*/  SYNCS.EXCH.64 URZ, [UR6+0x98], UR12 ;  /* 0x0000980c06ff75b2 */ /* 0x0008620008000100 */
[----:B------:R4:W1:Y:S02]  /*0a80*/  SYNCS.EXCH.64 URZ, [UR6+0xa8], UR14 ;  /* 0x0000a80e06ff75b2 */ /* 0x0008640008000100 */
[----:B----4-:R-:W-:Y:S01]  /*0a90*/  NOP ;  /* 0x0000000000007918 */ /* 0x010fe20000000000 */
.L_x_12:
[----:B------:R-:W4:Y:S01]  /*0aa0*/  SHFL.IDX PT, R0, R66, RZ, 0x1f ;  /* 0x00001fff42007589 */ /* 0x000f2200000e0000 */
[----:B------:R-:W-:Y:S01]  /*0ab0*/  NOP ;  /* 0x0000000000007918 */ /* 0x000fe20000000000 */
[----:B----4-:R-:W-:-:S13]  /*0ac0*/  ISETP.NE.AND P0, PT, R0, 0x5, PT ;  /* 0x000000050000780c */ /* 0x010fda0003f05270 */
[----:B------:R-:W-:Y:S05]  /*0ad0*/  @P0 BRA `(.L_x_13) ;  /* 0x0000000000540947 */ /* 0x000fea0003800000 */
[----:B--23--:R-:W-:Y:S01]  /*0ae0*/  UMOV UR7, 0x400 ;  /* 0x0000040000077882 */ /* 0x00cfe20000000000 */
        /* <DEDUP_REMOVED lines=14> */
[----:B------:R4:W1:Y:S01]  /*0bd0*/  SYNCS.EXCH.64 URZ, [UR7+0xd8], UR14 ;  /* 0x0000d80e07ff75b2 */ /* 0x0008620008000100 */
[----:B------:R4:W1:Y:S01]  /*0be0*/  SYNCS.EXCH.64 URZ, [UR7+0xc0], UR12 ;  /* 0x0000c00c07ff75b2 */ /* 0x0008620008000100 */
[----:B------:R4:W1:Y:S01]  /*0bf0*/  SYNCS.EXCH.64 URZ, [UR7+0xe0], UR14 ;  /* 0x0000e00e07ff75b2 */ /* 0x0008620008000100 */
[----:B------:R4:W1:Y:S01]  /*0c00*/  SYNCS.EXCH.64 URZ, [UR7+0xc8], UR12 ;  /* 0x0000c80c07ff75b2 */ /* 0x0008620008000100 */
[----:B------:R4:W1:Y:S02]  /*0c10*/  SYNCS.EXCH.64 URZ, [UR7+0xe8], UR14 ;  /* 0x0000e80e07ff75b2 */ /* 0x0008640008000100 */
[----:B----4-:R-:W-:Y:S01]  /*0c20*/  NOP ;  /* 0x0000000000007918 */ /* 0x010fe20000000000 */
.L_x_13:
[----:B------:R-:W4:Y:S01]  /*0c30*/  SHFL.IDX PT, R0, R66, RZ, 0x1f ;  /* 0x00001fff42007589 */ /* 0x000f2200000e0000 */
[----:B------:R-:W-:Y:S01]  /*0c40*/  ISETP.NE.OR P1, PT, RZ, UR10, !P1 ;  /* 0x0000000aff007c0c */ /* 0x000fe2000cf25670 */
        /* <DEDUP_REMOVED lines=12> */
[----:B------:R4:W3:Y:S01]  /*0d10*/  SYNCS.EXCH.64 URZ, [UR6+0x100], UR12 ;  /* 0x0001000c06ff75b2 */ /* 0x0008e20008000100 */
[----:B------:R4:W1:Y:S01]  /*0d20*/  SYNCS.EXCH.64 URZ, [UR6+0xf8], UR12 ;  /* 0x0000f80c06ff75b2 */ /* 0x0008620008000100 */
[----:B------:R4:W1:Y:S02]  /*0d30*/  SYNCS.EXCH.64 URZ, [UR6+0x108], UR12 ;  /* 0x0001080c06ff75b2 */ /* 0x0008640008000100 */
[----:B----4-:R-:W-:Y:S01]  /*0d40*/  NOP ;  /* 0x0000000000007918 */ /* 0x010fe20000000000 */
.L_x_14:
[----:B------:R-:W-:Y:S01]  /*0d50*/  VOTEU.ALL UP0, P1 ;  /* 0x0000000000ff7886 */ /* 0x000fe20000800000 */
[----:B--23--:R-:W-:Y:S01]  /*0d60*/  UMOV UR12, 0x20 ;  /* 0x00000020000c7882 */ /* 0x00cfe20000000000 */
[----:B------:R-:W2:Y:S01]  /*0d70*/  LDCU UR6, c[0x0][0x36c] ;  /* 0x00006d80ff0677ac */ /* 0x000ea20008000800 */
[----:B------:R-:W-:Y:S01]  /*0d80*/  NOP ;  /* 0x0000000000007918 */ /* 0x000fe20000000000 */
[----:B------:R-:W-:Y:S01]  /*0d90*/  LOP3.LUT R10, R72, 0x1f, RZ, 0xc0, !PT ;  /* 0x0000001f480a7812 */ /* 0x000fe200078ec0ff */
[----:B------:R-:W-:Y:S01]  /*0da0*/  @!UP0 UMOV UR5, 0x400 ;  /* 0x0000040000058882 */ /* 0x000fe20000000000 */
[----:B------:R-:W-:-:S04]  /*0db0*/  @!UP0 UIADD3 UR12, UPT, UPT, -UR12, 0x100000, URZ ;  /* 0x001000000c0c8890 */ /* 0x000fc8000fffe1ff */
[----:B------:R-:W-:Y:S02]  /*0dc0*/  @!UP0 USHF.L.U32 UR13, UR12, 0xb, URZ ;  /* 0x0000000b0c0d8899 */ /* 0x000fe400080006ff */
[----:B------:R-:W-:Y:S02]  /*0dd0*/  @!UP0 USHF.L.U32 UR12, UR12, 0x1, URZ ;  /* 0x000000010c0c8899 */ /* 0x000fe400080006ff */
[----:B------:R-:W-:Y:S01]  /*0de0*/  @!UP0 ULEA UR5, UR37, UR5, 0x18 ;  /* 0x0000000525058291 */ /* 0x000fe2000f8ec0ff */
[----:B------:R-:W-:Y:S01]  /*0df0*/  VOTEU.ALL UP0, P1 ;  /* 0x0000000000ff7886 */ /* 0x000fe20000800000 */
[----:B------:R-:W-:Y:S02]  /*0e00*/  UISETP.NE.AND UP3, UPT, UR10, URZ, UPT ;  /* 0x000000ff0a00728c */ /* 0x000fe4000bf65270 */
[----:B--2---:R-:W-:Y:S01]  /*0e10*/  UISETP.EQ.U32.AND UP1, UPT, UR6, 0x1, UPT ;  /* 0x000000010600788c */ /* 0x004fe2000bf22070 */
[----:B------:R-:W2:Y:S07]  /*0e20*/  FENCE.VIEW.ASYNC.S ;  /* 0x00000000000073c6 */ /* 0x000eae0000000000 */
[----:B--2---:R2:W3:Y:S01]  /*0e30*/  @!UP0 SYNCS.EXCH.64 URZ, [UR5+0x110], UR12 ;  /* 0x0001100c05ff85b2 */ /* 0x0044e20008000100 */
[----:B------:R-:W-:Y:S05]  /*0e40*/  BRA.U !UP1, `(.L_x_15) ;  /* 0x0000000109087547 */ /* 0x000fea000b800000 */
[----:B-1-3--:R-:W-:Y:S01]  /*0e50*/  UCGABAR_ARV ;  /* 0x00000000000079c7 */ /* 0x00afe20008000000 */
[----:B------:R-:W-:Y:S05]  /*0e60*/  BRA `(.L_x_16) ;  /* 0x0000000000047947 */ /* 0x000fea0003800000 */
.L_x_15:
[----:B-1-3--:R-:W-:Y:S01]  /*0e70*/  NOP ;  /* 0x0000000000007918 */ /* 0x00afe20000000000 */
.L_x_16:
[----:B------:R-:W1:Y:S01]  /*0e80*/  S2R R11, SR_CTAID.X ;  /* 0x00000000000b7919 */ /* 0x000e620000002500 */
[----:B------:R-:W-:-:S05]  /*0e90*/  CS2R.32 R60, SR_CgaSize ;  /* 0x00000000003c7805 */ /* 0x000fca0000008a00 */
[----:B------:R-:W-:-:S05]  /*0ea0*/  IMAD R60, R60, -0xa0, RZ ;  /* 0xffffff603c3c7824 */ /* 0x000fca00078e02ff */
[----:B------:R-:W-:-:S14]  /*0eb0*/  R2UR UR6, R60 ;  /* 0x000000003c0672ca */ /* 0x000fdc00000e0000 */
[----:B------:R-:W3:Y:S01]  /*0ec0*/  LDCU UR6, c[0x0][UR6+0x2b0] ;  /* 0x00005600060677ac */ /* 0x000ee20008000800 */
[----:B------:R-:W-:-:S05]  /*0ed0*/  CS2R.32 R0, SR_CgaSize ;  /* 0x0000000000007805 */ /* 0x000fca0000008a00 */
[----:B------:R-:W-:-:S06]  /*0ee0*/  IMAD R0, R0, -0xa0, RZ ;  /* 0xffffff6000007824 */ /* 0x000fcc00078e02ff */
[----:B------:R-:W4:Y:S01]  /*0ef0*/  LDC R0, c[0x0][R0+0x2a0] ;  /* 0x0000a80000007b82 */ /* 0x000f220000000800 */
[----:B------:R-:W-:Y:S01]  /*0f00*/  PRMT R8, RZ, 0x7610, R8 ;  /* 0x00007610ff087816 */ /* 0x000fe20000000008 */
[----:B------:R-:W3:Y:S01]  /*0f10*/  S2R R34, SR_CTAID.Y ;  /* 0x0000000000227919 */ /* 0x000ee20000002600 */
[----:B------:R-:W-:-:S05]  /*0f20*/  CS2R.32 R60, SR_CgaSize ;  /* 0x00000000003c7805 */ /* 0x000fca0000008a00 */
[----:B------:R-:W-:-:S05]  /*0f30*/  IMAD R60, R60, -0xa0, RZ ;  /* 0xffffff603c3c7824 */ /* 0x000fca00078e02ff */
[----:B--2---:R-:W-:-:S14]  /*0f40*/  R2UR UR5, R60 ;  /* 0x000000003c0572ca */ /* 0x004fdc00000e0000 */
[----:B------:R-:W2:Y:S01]  /*0f50*/  LDCU UR5, c[0x0][UR5+0x2b4] ;  /* 0x00005680050577ac */ /* 0x000ea20008000800 */
[----:B------:R-:W1:Y:S01]  /*0f60*/  LDCU UR11, c[0x0][0xb30] ;  /* 0x00016600ff0b77ac */ /* 0x000e620008000800 */
[----:B------:R-:W3:Y:S01]  /*0f70*/  LDC R9, c[0x0][0xb24] ;  /* 0x0002c900ff097b82 */ /* 0x000ee20000000800 */
[----:B------:R-:W-:Y:S02]  /*0f80*/  UISETP.GT.U32.AND UP0, UPT, UR9, 0xffff, UPT ;  /* 0x0000ffff0900788c */ /* 0x000fe4000bf04070 */
[----:B------:R-:W-:Y:S02]  /*0f90*/  USHF.L.U32 UR7, UR37, 0xa, URZ ;  /* 0x0000000a25077899 */ /* 0x000fe400080006ff */
[----:B------:R-:W-:Y:S01]  /*0fa0*/  USEL UR12, UR9, 0xffff, !UP0 ;  /* 0x0000ffff090c7887 */ /* 0x000fe2000c000000 */
[----:B------:R-:W-:-:S05]  /*0fb0*/  CS2R.32 R58, SR_CgaSize ;  /* 0x00000000003a7805 */ /* 0x000fca0000008a00 */
[----:B------:R-:W-:-:S06]  /*0fc0*/  IMAD R58, R58, -0xa0, RZ ;  /* 0xffffff603a3a7824 */ /* 0x000fcc00078e02ff */
[----:B------:R-:W4:Y:S01]  /*0fd0*/  LDC R58, c[0x0][R58+0x2a4] ;  /* 0x0000a9003a3a7b82 */ /* 0x000f220000000800 */
[----:B------:R-:W-:Y:S02]  /*0fe0*/  ULOP3.LUT UR7, UR7, 0x800, URZ, 0xc0, !UPT ;  /* 0x0000080007077892 */ /* 0x000fe4000f8ec0ff */
[----:B------:R-:W-:Y:S02]  /*0ff0*/  ULOP3.LUT UR12, UR12, 0xffff, URZ, 0xc0, !UPT ;  /* 0x0000ffff0c0c7892 */ /* 0x000fe4000f8ec0ff */
[----:B------:R-:W-:-:S03]  /*1000*/  UISETP.NE.AND UP2, UPT, UR10, 0x2, UPT ;  /* 0x000000020a00788c */ /* 0x000fc6000bf45270 */
[----:B------:R-:W4:Y:S01]  /*1010*/  LDC R26, c[0x0][0xb24] ;  /* 0x0002c900ff1a7b82 */ /* 0x000f220000000800 */
[----:B-1----:R-:W-:Y:S01]  /*1020*/  UISETP.NE.AND UP0, UPT, UR11, 0x1, UPT ;  /* 0x000000010b00788c */ /* 0x002fe2000bf05270 */
[----:B------:R-:W-:Y:S01]  /*1030*/  I2FP.F32.U32 R60, R11 ;  /* 0x0000000b003c7245 */ /* 0x000fe20000201000 */
[----:B------:R-:W-:-:S05]  /*1040*/  IMAD.MOV.U32 R37, RZ, RZ, R11 ;  /* 0x000000ffff257224 */ /* 0x000fca00078e000b */
[----:B------:R-:W1:Y:S01]  /*1050*/  S2UR UR36, SR_CTAID.Z ;  /* 0x00000000002479c3 */ /* 0x000e620000002700 */
[----:B---3--:R-:W-:Y:S02]  /*1060*/  ISETP.GE.AND P0, PT, R9, 0x1, PT ;  /* 0x000000010900780c */ /* 0x008fe40003f06270 */
[----:B------:R-:W-:Y:S01]  /*1070*/  I2FP.F32.U32 R3, R34 ;  /* 0x0000002200037245 */ /* 0x000fe20000201000 */
[----:B------:R-:W-:Y:S01]  /*1080*/  FMUL R60, R60, UR6 ;  /* 0x000000063c3c7c20 */ /* 0x000fe20008400000 */
[----:B------:R-:W-:-:S03]  /*1090*/  USHF.R.U32.HI UR6, URZ, 0x6, UR7 ;  /* 0x00000006ff067899 */ /* 0x000fc60008011607 */
[----:B--2---:R-:W-:Y:S01]  /*10a0*/  FMUL R3, R3, UR5 ;  /* 0x0000000503037c20 */ /* 0x004fe20008400000 */
[----:B------:R-:W-:Y:S01]  /*10b0*/  UMOV UR5, 0x5 ;  /* 0x0000000500057882 */ /* 0x000fe20000000000 */
[----:B------:R-:W2:Y:S01]  /*10c0*/  F2I.U32.TRUNC.NTZ R60, R60 ;  /* 0x0000003c003c7305 */ /* 0x000ea2000020f000 */
[----:B------:R-:W-:-:S07]  /*10d0*/  USHF.L.U32 UR5, UR5, UR12, URZ ;  /* 0x0000000c05057299 */ /* 0x000fce00080006ff */
[----:B------:R-:W3:Y:S01]  /*10e0*/  F2I.U32.TRUNC.NTZ R3, R3 ;  /* 0x0000000300037305 */ /* 0x000ee2000020f000 */
[----:B--2---:R-:W-:-:S04]  /*10f0*/  IMAD.MOV R60, RZ, RZ, -R60 ;  /* 0x000000ffff3c7224 */ /* 0x004fc800078e0a3c */
[----:B----4-:R-:W-:Y:S01]  /*1100*/  IMAD R60, R0, R60, R11 ;  /* 0x0000003c003c7224 */ /* 0x010fe200078e020b */
[----:B------:R-:W-:Y:S02]  /*1110*/  PRMT R0, RZ, 0x7610, R0 ;  /* 0x00007610ff007816 */ /* 0x000fe40000000000 */
[----:B---3--:R-:W-:-:S05]  /*1120*/  IADD3 R3, PT, PT, -R3, RZ, RZ ;  /* 0x000000ff03037210 */ /* 0x008fca0007ffe1ff */
[----:B------:R-:W-:Y:S01]  /*1130*/  IMAD R58, R58, R3, R34 ;  /* 0x000000033a3a7224 */ /* 0x000fe200078e0222 */
[----:B-1----:R-:W-:Y:S06]  /*1140*/  BRA.U UP3, `(.L_x_17) ;  /* 0x0000000103387547 */ /* 0x002fec000b800000 */
[C---:B------:R-:W-:Y:S01]  /*1150*/  ISETP.GT.U32.AND P1, PT, R60.reuse, 0x1, PT ;  /* 0x000000013c00780c */ /* 0x040fe20003f24070 */
[----:B------:R-:W-:Y:S01]  /*1160*/  IMAD.MOV.U32 R0, RZ, RZ, 0x3 ;  /* 0x00000003ff007424 */ /* 0x000fe200078e00ff */
[----:B------:R-:W-:Y:S02]  /*1170*/  LOP3.LUT R3, R60, 0xfffffffe, RZ, 0xc0, !PT ;  /* 0xfffffffe3c037812 */ /* 0x000fe400078ec0ff */
[C---:B------:R-:W-:Y:S02]  /*1180*/  ISETP.NE.AND P2, PT, R58.reuse, RZ, P1 ;  /* 0x000000ff3a00720c */ /* 0x040fe40000f45270 */
[C---:B------:R-:W-:Y:S01]  /*1190*/  ISETP.NE.AND P1, PT, R58.reuse, 0x1, P1 ;  /* 0x000000013a00780c */ /* 0x040fe20000f25270 */
[----:B------:R-:W-:Y:S01]  /*11a0*/  IMAD R3, R58, 0x2, R3 ;  /* 0x000000023a037824 */ /* 0x000fe200078e0203 */
[----:B------:R-:W-:Y:S02]  /*11b0*/  SEL R4, RZ, 0x1, P2 ;  /* 0x00000001ff047807 */ /* 0x000fe40001000000 */
[----:B------:R-:W-:-:S02]  /*11c0*/  SEL R5, RZ, 0x4, P1 ;  /* 0x00000004ff057807 */ /* 0x000fc40000800000 */
[----:B------:R-:W-:Y:S02]  /*11d0*/  SEL R2, RZ, 0x2, P2 ;  /* 0x00000002ff027807 */ /* 0x000fe40001000000 */
[----:B------:R-:W-:Y:S02]  /*11e0*/  SHF.L.U32 R0, R0, R3, RZ ;  /* 0x0000000300007219 */ /* 0x000fe400000006ff */
[----:B------:R-:W-:Y:S02]  /*11f0*/  IADD3 R5, PT, PT, R2, R5, R4 ;  /* 0x0000000502057210 */ /* 0x000fe40007ffe004 */
[----:B------:R-:W-:-:S05]  /*1200*/  SEL R2, RZ, 0x8, P1 ;  /* 0x00000008ff027807 */ /* 0x000fca0000800000 */
[----:B------:R-:W-:-:S05]  /*1210*/  IMAD.IADD R2, R5, 0x1, R2 ;  /* 0x0000000105027824 */ /* 0x000fca00078e0202 */
[----:B------:R-:W-:Y:S02]  /*1220*/  PRMT R8, R2, 0x7610, R8 ;  /* 0x0000761002087816 */ /* 0x000fe40000000008 */
.L_x_17:
[----:B------:R-:W-:Y:S05]  /*1230*/  @!P0 BRA `(.L_x_18) ;  /* 0x0000000000b88947 */ /* 0x000fea0003800000 */
[----:B------:R-:W1:Y:S01]  /*1240*/  LDC.64 R4, c[0x0][0xb18] ;  /* 0x0002c600ff047b82 */ /* 0x000e620000000a00 */
[----:B------:R-:W-:-:S07]  /*1250*/  ISETP.NE.AND P0, PT, R9, 0x1, PT ;  /* 0x000000010900780c */ /* 0x000fce0003f05270 */
[----:B------:R-:W2:Y:S08]  /*1260*/  LDC R14, c[0x0][0xb0c] ;  /* 0x0002c300ff0e7b82 */ /* 0x000eb00000000800 */
[----:B------:R-:W3:Y:S08]  /*1270*/  LDC R13, c[0x0][0x370] ;  /* 0x0000dc00ff0d7b82 */ /* 0x000ef00000000800 */
[----:B------:R-:W4:Y:S01]  /*1280*/  LDC R16, c[0x0][0x374] ;  /* 0x0000dd00ff107b82 */ /* 0x000f220000000800 */
[----:B-1----:R-:W-:-:S07]  /*1290*/  ISETP.NE.AND P1, PT, R4, 0x1, PT ;  /* 0x000000010400780c */ /* 0x002fce0003f25270 */
[----:B------:R-:W3:Y:S01]  /*12a0*/  LDC.64 R6, c[0x0][0xb10] ;  /* 0x0002c400ff067b82 */ /* 0x000ee20000000a00 */
[----:B--2---:R-:W-:-:S07]  /*12b0*/  ISETP.NE.AND P2, PT, R14, 0x1, PT ;  /* 0x000000010e00780c */ /* 0x004fce0003f45270 */
[----:B------:R-:W1:Y:S08]  /*12c0*/  LDC R12, c[0x0][0xb20] ;  /* 0x0002c800ff0c7b82 */ /* 0x000e700000000800 */
[----:B------:R-:W2:Y:S01]  /*12d0*/  LDC.64 R2, c[0x0][0xb28] ;  /* 0x0002ca00ff027b82 */ /* 0x000ea20000000a00 */
[----:B----4-:R-:W-:-:S04]  /*12e0*/  IMAD.HI.U32 R15, R16, R5, RZ ;  /* 0x00000005100f7227 */ /* 0x010fc800078e00ff */
[----:B------:R-:W-:-:S04]  /*12f0*/  IMAD.HI.U32 R5, R34, R5, RZ ;  /* 0x0000000522057227 */ /* 0x000fc800078e00ff */
[----:B---3--:R-:W-:-:S04]  /*1300*/  IMAD.HI.U32 R18, R13, R6, RZ ;  /* 0x000000060d127227 */ /* 0x008fc800078e00ff */
[C---:B------:R-:W-:Y:S01]  /*1310*/  IMAD.HI.U32 R20, R11.reuse, R6, RZ ;  /* 0x000000060b147227 */ /* 0x040fe200078e00ff */
[-C--:B------:R-:W-:Y:S02]  /*1320*/  @P2 SHF.R.U32.HI R13, RZ, R7.reuse, R18 ;  /* 0x00000007ff0d2219 */ /* 0x080fe40000011612 */
[-C--:B-1----:R-:W-:Y:S02]  /*1330*/  @P1 SHF.R.U32.HI R16, RZ, R12.reuse, R15 ;  /* 0x0000000cff101219 */ /* 0x082fe4000001160f */
[----:B------:R-:W-:Y:S02]  /*1340*/  SHF.R.U32.HI R5, RZ, R12, R5 ;  /* 0x0000000cff057219 */ /* 0x000fe40000011605 */
[----:B------:R-:W-:Y:S02]  /*1350*/  SHF.R.U32.HI R20, RZ, R7, R20 ;  /* 0x00000007ff147219 */ /* 0x000fe40000011614 */
[----:B------:R-:W-:Y:S01]  /*1360*/  SEL R5, R34, R5, !P1 ;  /* 0x0000000522057207 */ /* 0x000fe20004800000 */
[----:B--2---:R-:W-:Y:S01]  /*1370*/  IMAD.HI.U32 R18, R16, R2, RZ ;  /* 0x0000000210127227 */ /* 0x004fe200078e00ff */
[----:B------:R-:W-:-:S02]  /*1380*/  SEL R37, R11, R20, !P2 ;  /* 0x000000140b257207 */ /* 0x000fc40005000000 */
[----:B------:R-:W-:Y:S01]  /*1390*/  IADD3 R7, PT, PT, -R5, RZ, RZ ;  /* 0x000000ff05077210 */ /* 0x000fe20007ffe1ff */
[----:B------:R-:W-:Y:S01]  /*13a0*/  IMAD.HI.U32 R6, R13, R2, RZ ;  /* 0x000000020d067227 */ /* 0x000fe200078e00ff */
[----:B------:R-:W-:-:S03]  /*13b0*/  @P0 SHF.R.U32.HI R16, RZ, R3, R18 ;  /* 0x00000003ff100219 */ /* 0x000fc60000011612 */
[----:B------:R-:W-:Y:S01]  /*13c0*/  IMAD R7, R4, R7, R34 ;  /* 0x0000000704077224 */ /* 0x000fe200078e0222 */
[----:B------:R-:W-:Y:S01]  /*13d0*/  @P0 SHF.R.U32.HI R13, RZ, R3, R6 ;  /* 0x00000003ff0d0219 */ /* 0x000fe20000011606 */
[----:B------:R-:W-:-:S04]  /*13e0*/  IMAD R16, R16, R9, RZ ;  /* 0x0000000910107224 */ /* 0x000fc800078e02ff */
[----:B------:R-:W-:Y:S01]  /*13f0*/  IMAD R6, R13, R9, RZ ;  /* 0x000000090d067224 */ /* 0x000fe200078e02ff */
[----:B------:R-:W-:-:S04]  /*1400*/  ISETP.GE.AND P1, PT, R5, R16, PT ;  /* 0x000000100500720c */ /* 0x000fc80003f26270 */
[----:B------:R-:W-:Y:S01]  /*1410*/  ISETP.GE.OR P1, PT, R37, R6, P1 ;  /* 0x000000062500720c */ /* 0x000fe20000f26670 */
[----:B------:R-:W-:-:S05]  /*1420*/  IMAD.HI.U32 R6, R5, R2, RZ ;  /* 0x0000000205067227 */ /* 0x000fca00078e00ff */
[----:B------:R-:W-:-:S04]  /*1430*/  SHF.R.U32.HI R6, RZ, R3, R6 ;  /* 0x00000003ff067219 */ /* 0x000fc80000011606 */
[----:B------:R-:W-:-:S03]  /*1440*/  SEL R6, R5, R6, !P0 ;  /* 0x0000000605067207 */ /* 0x000fc60004000000 */
[----:B------:R-:W-:Y:S01]  /*1450*/  @!P1 IMAD.HI.U32 R12, R37, R2, RZ ;  /* 0x00000002250c9227 */ /* 0x000fe200078e00ff */
[----:B------:R-:W-:-:S04]  /*1460*/  IADD3 R2, PT, PT, -R6, RZ, RZ ;  /* 0x000000ff06027210 */ /* 0x000fc80007ffe1ff */
[----:B------:R-:W-:Y:S01]  /*1470*/  @!P1 SHF.R.U32.HI R12, RZ, R3, R12 ;  /* 0x00000003ff0c9219 */ /* 0x000fe2000001160c */
[----:B------:R-:W-:-:S03]  /*1480*/  IMAD R2, R9, R2, R5 ;  /* 0x0000000209027224 */ /* 0x000fc600078e0205 */
[----:B------:R-:W-:-:S05]  /*1490*/  @!P1 SEL R3, R37, R12, !P0 ;  /* 0x0000000c25039207 */ /* 0x000fca0004000000 */
[--C-:B------:R-:W-:Y:S02]  /*14a0*/  @!P1 IMAD.IADD R6, R6, 0x1, -R3.reuse ;  /* 0x0000000106069824 */ /* 0x100fe400078e0a03 */
[----:B------:R-:W-:Y:S01]  /*14b0*/  @!P1 IMAD R3, R2, R13, R3 ;  /* 0x0000000d02039224 */ /* 0x000fe200078e0203 */
[----:B------:R-:W-:Y:S01]  /*14c0*/  IADD3 R2, PT, PT, -R37, RZ, RZ ;  /* 0x000000ff25027210 */ /* 0x000fe20007ffe1ff */
[----:B------:R-:W-:Y:S02]  /*14d0*/  @!P1 IMAD R5, R6, R9, R37 ;  /* 0x0000000906059224 */ /* 0x000fe400078e0225 */
[----:B------:R-:W-:Y:S02]  /*14e0*/  @!P1 IMAD.MOV.U32 R37, RZ, RZ, R3 ;  /* 0x000000ffff259224 */ /* 0x000fe400078e0003 */
[----:B------:R-:W-:Y:S02]  /*14f0*/  IMAD R2, R14, R2, R11 ;  /* 0x000000020e027224 */ /* 0x000fe400078e020b */
[----:B------:R-:W-:-:S02]  /*1500*/  IMAD R34, R5, R4, R7 ;  /* 0x0000000405227224 */ /* 0x000fc400078e0207 */
[----:B------:R-:W-:Y:S02]  /*1510*/  IMAD R37, R37, R14, R2 ;  /* 0x0000000e25257224 */ /* 0x000fe400078e0202 */
.L_x_18:
[----:B------:R-:W-:Y:S05]  /*1520*/  BRA.U UP0, `(.L_x_19) ;  /* 0x0000000100407547 */ /* 0x000fea000b800000 */
[----:B------:R-:W1:Y:S08]  /*1530*/  LDC.64 R4, c[0x0][0xb10] ;  /* 0x0002c400ff047b82 */ /* 0x000e700000000a00 */
[----:B------:R-:W2:Y:S08]  /*1540*/  LDC.64 R2, c[0x0][0xb18] ;  /* 0x0002c600ff027b82 */ /* 0x000eb00000000a00 */
[----:B------:R-:W3:Y:S08]  /*1550*/  LDC R6, c[0x0][0xb20] ;  /* 0x0002c800ff067b82 */ /* 0x000ef00000000800 */
[----:B------:R-:W4:Y:S01]  /*1560*/  LDC R12, c[0x0][0xb0c] ;  /* 0x0002c300ff0c7b82 */ /* 0x000f220000000800 */
[----:B-1----:R-:W-:-:S05]  /*1570*/  IMAD.HI.U32 R4, R37, R4, RZ ;  /* 0x0000000425047227 */ /* 0x002fca00078e00ff */
[----:B------:R-:W-:Y:S01]  /*1580*/  SHF.R.U32.HI R4, RZ, R5, R4 ;  /* 0x00000005ff047219 */ /* 0x000fe20000011604 */
[----:B--2---:R-:W-:Y:S01]  /*1590*/  IMAD.HI.U32 R3, R34, R3, RZ ;  /* 0x0000000322037227 */ /* 0x004fe200078e00ff */
[----:B------:R-:W-:-:S04]  /*15a0*/  ISETP.NE.AND P0, PT, R2, 0x1, PT ;  /* 0x000000010200780c */ /* 0x000fc80003f05270 */
[----:B---3--:R-:W-:-:S04]  /*15b0*/  SHF.R.U32.HI R3, RZ, R6, R3 ;  /* 0x00000006ff037219 */ /* 0x008fc80000011603 */
[----:B------:R-:W-:Y:S02]  /*15c0*/  SEL R3, R34, R3, !P0 ;  /* 0x0000000322037207 */ /* 0x000fe40004000000 */
[----:B----4-:R-:W-:-:S04]  /*15d0*/  ISETP.NE.AND P1, PT, R12, 0x1, PT ;  /* 0x000000010c00780c */ /* 0x010fc80003f25270 */
[----:B------:R-:W-:-:S05]  /*15e0*/  SEL R6, R37, R4, !P1 ;  /* 0x0000000425067207 */ /* 0x000fca0004800000 */
[----:B------:R-:W-:Y:S02]  /*15f0*/  IMAD.IADD R4, R3, 0x1, -R6 ;  /* 0x0000000103047824 */ /* 0x000fe400078e0a06 */
[----:B------:R-:W-:Y:S02]  /*1600*/  IMAD.IADD R3, R6, 0x1, -R3 ;  /* 0x0000000106037824 */ /* 0x000fe400078e0a03 */
[----:B------:R-:W-:Y:S02]  /*1610*/  IMAD R37, R4, R12, R37 ;  /* 0x0000000c04257224 */ /* 0x000fe400078e0225 */
[----:B------:R-:W-:Y:S02]  /*1620*/  IMAD R34, R3, R2, R34 ;  /* 0x0000000203227224 */ /* 0x000fe400078e0222 */
.L_x_19:
[----:B------:R-:W-:Y:S05]  /*1630*/  BRA.U !UP1, `(.L_x_20) ;  /* 0x00000001090c7547 */ /* 0x000fea000b800000 */
[----:B------:R-:W-:Y:S01]  /*1640*/  UCGABAR_WAIT ;  /* 0x0000000000007dc7 */ /* 0x000fe20008000000 */
[----:B------:R-:W-:Y:S01]  /*1650*/  CCTL.IVALL ;  /* 0x00000000ff00798f */ /* 0x000fe20002000000 */
[----:B------:R-:W-:Y:S05]  /*1660*/  BRA `(.L_x_21) ;  /* 0x0000000000047947 */ /* 0x000fea0003800000 */
.L_x_20:
[----:B------:R-:W-:Y:S06]  /*1670*/  BAR.SYNC.DEFER_BLOCKING 0x0 ;  /* 0x0000000000007b1d */ /* 0x000fec0000010000 */
.L_x_21:
[----:B------:R-:W-:Y:S05]  /*1680*/  BRA.U UP2, `(.L_x_22) ;  /* 0x0000001102bc7547 */ /* 0x000fea000b800000 */
[----:B------:R-:W1:Y:S01]  /*1690*/  LDCU UR13, c[0x0][0x38c] ;  /* 0x00007180ff0d77ac */ /* 0x000e620008000800 */
[----:B------:R-:W2:Y:S01]  /*16a0*/  LDC R9, c[0x0][0x370] ;  /* 0x0000dc00ff097b82 */ /* 0x000ea20000000800 */
[----:B------:R-:W-:Y:S01]  /*16b0*/  IMAD.SHL.U32 R16, R11, 0x40, RZ ;  /* 0x000000400b107824 */ /* 0x000fe200078e00ff */
[----:B------:R-:W-:Y:S01]  /*16c0*/  PLOP3.LUT P1, PT, PT, PT, UP4, 0x80, 0x8 ;  /* 0x000000000008781c */ /* 0x000fe20003f2f048 */
[----:B------:R-:W-:Y:S01]  /*16d0*/  HFMA2 R12, -RZ, RZ, 0, 0 ;  /* 0x00000000ff0c7431 */ /* 0x000fe200000001ff */
[----:B------:R-:W-:Y:S01]  /*16e0*/  UISETP.NE.AND UP1, UPT, UR10, URZ, UPT ;  /* 0x000000ff0a00728c */ /* 0x000fe2000bf25270 */
[----:B------:R-:W-:Y:S01]  /*16f0*/  ISETP.NE.AND P4, PT, R10, RZ, P5 ;  /* 0x000000ff0a00720c */ /* 0x000fe20002f85270 */
[----:B------:R-:W-:Y:S01]  /*1700*/  IMAD.MOV.U32 R15, RZ, RZ, 0x1 ;  /* 0x00000001ff0f7424 */ /* 0x000fe200078e00ff */
[----:B------:R-:W-:Y:S01]  /*1710*/  PLOP3.LUT P1, PT, P1, PT, PT, 0x8, 0x80 ;  /* 0x000000000080781c */ /* 0x000fe20000f2e170 */
[----:B------:R-:W3:Y:S01]  /*1720*/  LDC R0, c[0x0][0x374] ;  /* 0x0000dd00ff007b82 */ /* 0x000ee20000000800 */
[----:B------:R-:W-:Y:S01]  /*1730*/  IMAD.MOV.U32 R14, RZ, RZ, RZ ;  /* 0x000000ffff0e7224 */ /* 0x000fe200078e00ff */
[----:B------:R-:W-:Y:S01]  /*1740*/  MOV R8, 0x1 ;  /* 0x0000000100087802 */ /* 0x000fe20000000f00 */
[----:B------:R-:W-:Y:S01]  /*1750*/  IMAD.MOV.U32 R10, RZ, RZ, RZ ;  /* 0x000000ffff0a7224 */ /* 0x000fe200078e00ff */
[----:B------:R-:W-:Y:S01]  /*1760*/  LOP3.LUT R16, R16, 0x40, RZ, 0xc0, !PT ;  /* 0x0000004010107812 */ /* 0x000fe200078ec0ff */
[----:B------:R-:W4:Y:S01]  /*1770*/  LDCU.64 UR22, c[0x0][0x348] ;  /* 0x00006900ff1677ac */ /* 0x000f220008000a00 */
[----:B-1----:R-:W-:-:S02]  /*1780*/  UIADD3 UR8, UPT, UPT, UR13, 0x3f, URZ ;  /* 0x0000003f0d087890 */ /* 0x002fc4000fffe0ff */
[----:B------:R-:W-:Y:S02]  /*1790*/  USEL UR25, UR4, 0x2, UP1 ;  /* 0x0000000204197887 */ /* 0x000fe40008800000 */
[----:B------:R-:W-:Y:S01]  /*17a0*/  USHF.R.S32.HI UR15, URZ, 0x1f, UR8 ;  /* 0x0000001fff0f7899 */ /* 0x000fe20008011408 */
[----:B------:R-:W-:-:S03]  /*17b0*/  UMOV UR26, URZ ;  /* 0x000000ff001a7c82 */ /* 0x000fc60008000000 */
[----:B------:R-:W-:Y:S02]  /*17c0*/  ULEA.HI UR15, UR15, UR8, URZ, 0x6 ;  /* 0x000000080f0f7291 */ /* 0x000fe4000f8f30ff */
[----:B------:R-:W-:Y:S02]  /*17d0*/  UIADD3 UR8, UPT, UPT, UR13, -0x1, URZ ;  /* 0xffffffff0d087890 */ /* 0x000fe4000fffe0ff */
[----:B------:R-:W-:Y:S02]  /*17e0*/  USHF.R.S32.HI UR15, URZ, 0x6, UR15 ;  /* 0x00000006ff0f7899 */ /* 0x000fe4000801140f */
[----:B------:R-:W-:Y:S02]  /*17f0*/  UISETP.GE.U32.AND UP2, UPT, UR8, -0x7f, UPT ;  /* 0xffffff810800788c */ /* 0x000fe4000bf46070 */
[----:B------:R-:W-:Y:S02]  /*1800*/  UISETP.LT.U32.AND UP0, UPT, UR15, 0x4, UPT ;  /* 0x000000040f00788c */ /* 0x000fe4000bf01070 */
[----:B------:R-:W-:-:S02]  /*1810*/  UIADD3 UR13, UPT, UPT, UR13, 0x7e, URZ ;  /* 0x0000007e0d0d7890 */ /* 0x000fc4000fffe0ff */
[----:B------:R-:W-:-:S04]  /*1820*/  USEL UR14, UR15, 0x4, UP0 ;  /* 0x000000040f0e7887 */ /* 0x000fc80008000000 */
[----:B------:R-:W-:Y:S02]  /*1830*/  UIADD3 UR24, UPT, UPT, UR14, -0x1, URZ ;  /* 0xffffffff0e187890 */ /* 0x000fe4000fffe0ff */
[----:B------:R-:W-:Y:S02]  /*1840*/  @UP2 UIADD3 UR24, UPT, UPT, UR14, URZ, URZ ;  /* 0x000000ff0e182290 */ /* 0x000fe4000fffe0ff */
[----:B------:R-:W-:Y:S02]  /*1850*/  UIADD3 UR27, UPT, UPT, UR15, -UR14, URZ ;  /* 0x8000000e0f1b7290 */ /* 0x000fe4000fffe0ff */
[----:B------:R-:W-:Y:S02]  /*1860*/  UIADD3 UR21, UPT, UPT, UR24, 0x1, URZ ;  /* 0x0000000118157890 */ /* 0x000fe4000fffe0ff */
[----:B--2-4-:R-:W-:-:S12]  /*1870*/  UIADD3 UR24, UPT, UPT, -UR24, URZ, URZ ;  /* 0x000000ff18187290 */ /* 0x014fd8000fffe1ff */
.L_x_42:
[----:B------:R-:W-:Y:S01]  /*1880*/  UISETP.NE.AND UP0, UPT, UR37, URZ, UPT ;  /* 0x000000ff2500728c */ /* 0x000fe2000bf05270 */
[----:B------:R-:W1:Y:S08]  /*1890*/  S2UR UR37, SR_CgaCtaId ;  /* 0x00000000002579c3 */ /* 0x000e700000008800 */
[----:B------:R-:W-:Y:S05]  /*18a0*/  BRA.U UP0, `(.L_x_23) ;  /* 0x0000000100347547 */ /* 0x000fea000b800000 */
[----:B------:R-:W2:Y:S01]  /*18b0*/  S2R R2, SR_CgaCtaId ;  /* 0x0000000000027919 */ /* 0x000ea20000008800 */
[----:B------:R-:W-:-:S04]  /*18c0*/  MOV R3, 0x400 ;  /* 0x0000040000037802 */ /* 0x000fc80000000f00 */
[----:B--2---:R-:W-:Y:S02]  /*18d0*/  LEA R3, R2, R3, 0x18 ;  /* 0x0000000302037211 */ /* 0x004fe400078ec0ff */
[----:B------:R-:W-:-:S03]  /*18e0*/  SHF.L.U32 R2, R8, 0x1f, RZ ;  /* 0x0000001f08027819 */ /* 0x000fc600000006ff */
[----:B------:R-:W-:-:S04]  /*18f0*/  IMAD R3, R10, 0x8, R3 ;  /* 0x000000080a037824 */ /* 0x000fc800078e0203 */
[----:B------:R-:W2:Y:S02]  /*1900*/  SYNCS.PHASECHK.TRANS64.TRYWAIT P0, [R3+URZ+0x100], R2 ;  /* 0x00010002030075a7 */ /* 0x000ea400080011ff */
[----:B--2---:R-:W-:Y:S05]  /*1910*/  @!P0 BRA `(.L_x_24) ;  /* 0x0000007000008947 */ /* 0x004fea0003800000 */
.L_x_149:
[----:B------:R-:W-:Y:S01]  /*1920*/  VIADD R10, R10, 0x1 ;  /* 0x000000010a0a7836 */ /* 0x000fe20000000000 */
[----:B------:R2:W-:Y:S04]  /*1930*/  SYNCS.ARRIVE.TRANS64.A1T0 RZ, [R3+URZ+0xf0], RZ ;  /* 0x0000f0ff03ff79a7 */ /* 0x0005e800081000ff */
[----:B------:R-:W-:-:S04]  /*1940*/  ISETP.NE.AND P0, PT, R10, 0x2, PT ;  /* 0x000000020a00780c */ /* 0x000fc80003f05270 */
[----:B------:R-:W-:Y:S02]  /*1950*/  SEL R10, R10, RZ, P0 ;  /* 0x000000ff0a0a7207 */ /* 0x000fe40000000000 */
[----:B--2---:R-:W-:-:S04]  /*1960*/  SEL R3, RZ, 0x1, P0 ;  /* 0x00000001ff037807 */ /* 0x004fc80000000000 */
[----:B------:R-:W-:-:S07]  /*1970*/  LOP3.LUT R8, R8, R3, RZ, 0x3c, !PT ;  /* 0x0000000308087212 */ /* 0x000fce00078e3cff */
.L_x_23:
[----:B------:R-:W-:Y:S01]  /*1980*/  UMOV UR4, 0x400 ;  /* 0x0000040000047882 */ /* 0x000fe20000000000 */
[----:B------:R-:W-:Y:S01]  /*1990*/  LEA.HI R3, R37, R37, RZ, 0x1 ;  /* 0x0000002525037211 */ /* 0x000fe200078f08ff */
[----:B-1----:R-:W-:Y:S01]  /*19a0*/  ULEA UR4, UR37, UR4, 0x18 ;  /* 0x0000000425047291 */ /* 0x002fe2000f8ec0ff */
[----:B------:R-:W-:Y:S01]  /*19b0*/  SHF.L.U32 R2, R15, 0x1f, RZ ;  /* 0x0000001f0f027819 */ /* 0x000fe200000006ff */
[----:B------:R-:W-:Y:S01]  /*19c0*/  UISETP.GE.U32.AND UP0, UPT, UR13, 0x7f, UPT ;  /* 0x0000007f0d00788c */ /* 0x000fe2000bf06070 */
[C---:B------:R-:W-:Y:S01]  /*19d0*/  R2UR UR9, R16.reuse ;  /* 0x00000000100972ca */ /* 0x040fe200000e0000 */
[----:B------:R-:W-:Y:S01]  /*19e0*/  ULEA UR8, UR26, UR4, 0x3 ;  /* 0x000000041a087291 */ /* 0x000fe2000f8e18ff */
[----:B------:R-:W-:Y:S01]  /*19f0*/  IMAD.SHL.U32 R3, R3, 0x40, RZ ;  /* 0x0000004003037824 */ /* 0x000fe200078e00ff */
[----:B------:R-:W-:Y:S01]  /*1a00*/  R2UR UR11, R16 ;  /* 0x00000000100b72ca */ /* 0x000fe200000e0000 */
[----:B------:R-:W-:-:S03]  /*1a10*/  UMOV UR28, URZ ;  /* 0x000000ff001c7c82 */ /* 0x000fc60008000000 */
[----:B------:R-:W-:-:S03]  /*1a20*/  R2UR UR34, R3 ;  /* 0x00000000032272ca */ /* 0x000fc600000e0000 */
[----:B------:R1:W2:Y:S01]  /*1a30*/  SYNCS.PHASECHK.TRANS64.TRYWAIT P0, [UR8+0x20], R2 ;  /* 0x00002002ff0075a7 */ /* 0x0002a20008001108 */
[----:B------:R-:W-:-:S09]  /*1a40*/  R2UR UR8, R34 ;  /* 0x00000000220872ca */ /* 0x000fd200000e0000 */
[----:B------:R-:W-:-:S04]  /*1a50*/  ULOP3.LUT UR34, UR9, 0xffffff80, UR34, 0xf8, !UPT ;  /* 0xffffff8009227892 */ /* 0x000fc8000f8ef822 */
[----:B------:R-:W-:Y:S01]  /*1a60*/  ULEA UR11, UR8, UR11, 0x7 ;  /* 0x0000000b080b7291 */ /* 0x000fe2000f8e38ff */
[----:B------:R-:W-:Y:S11]  /*1a70*/  BRA.U !UP0, `(.L_x_25) ;  /* 0x0000000108c87547 */ /* 0x000ff6000b800000 */
[----:B------:R-:W-:Y:S01]  /*1a80*/  UMOV UR16, UR24 ;  /* 0x0000001800107c82 */ /* 0x000fe20008000000 */
[----:B------:R-:W-:Y:S01]  /*1a90*/  UMOV UR20, UR26 ;  /* 0x0000001a00147c82 */ /* 0x000fe20008000000 */
[----:B------:R-:W-:Y:S01]  /*1aa0*/  UMOV UR10, URZ ;  /* 0x000000ff000a7c82 */ /* 0x000fe20008000000 */
[----:B------:R-:W-:-:S05]  /*1ab0*/  UMOV UR35, UR6 ;  /* 0x0000000600237c82 */ /* 0x000fca0008000000 */
.L_x_31:
[----:B------:R-:W-:Y:S01]  /*1ac0*/  ULEA UR33, UR20, UR4, 0x3 ;  /* 0x0000000414217291 */ /* 0x000fe2000f8e18ff */
[----:B------:R-:W-:Y:S01]  /*1ad0*/  @P5 MOV R3, 0x8000 ;  /* 0x0000800000035802 */ /* 0x000fe20000000f00 */
[----:B-12---:R-:W-:Y:S10]  /*1ae0*/  @P0 BRA `(.L_x_26) ;  /* 0x00000000000c0947 */ /* 0x006ff40003800000 */
[----:B------:R-:W-:-:S04]  /*1af0*/  SHF.L.U32 R5, R15, 0x1f, RZ ;  /* 0x0000001f0f057819 */ /* 0x000fc800000006ff */
[----:B------:R-:W2:Y:S02]  /*1b00*/  SYNCS.PHASECHK.TRANS64.TRYWAIT P0, [UR33+0x20], R5 ;  /* 0x00002005ff0075a7 */ /* 0x000ea40008001121 */
[----:B--2---:R-:W-:Y:S05]  /*1b10*/  @!P0 BRA `(.L_x_27) ;  /* 0x0000006c00948947 */ /* 0x004fea0003800000 */
.L_x_26:
[----:B------:R2:W-:Y:S01]  /*1b20*/  @P5 SYNCS.ARRIVE.TRANS64 RZ, [UR33], R3 ;  /* 0x00000003ffff59a7 */ /* 0x0005e20008000021 */
[----:B------:R-:W-:Y:S02]  /*1b30*/  ULOP3.LUT UR8, UR25, 0x2, URZ, 0xfc, !UPT ;  /* 0x0000000219087892 */ /* 0x000fe4000f8efcff */
[----:B------:R-:W-:Y:S02]  /*1b40*/  UIADD3 UR16, UPT, UPT, UR16, 0x1, URZ ;  /* 0x0000000110107890 */ /* 0x000fe4000fffe0ff */
[----:B------:R-:W-:Y:S02]  /*1b50*/  UISETP.NE.AND UP0, UPT, UR8, 0x2, UPT ;  /* 0x000000020800788c */ /* 0x000fe4000bf05270 */
[----:B------:R-:W-:-:S07]  /*1b60*/  UISETP.NE.AND UP2, UPT, UR16, 0x1, UPT ;  /* 0x000000011000788c */ /* 0x000fce000bf45270 */
[----:B------:R-:W-:Y:S05]  /*1b70*/  BRA.U UP0, `(.L_x_28) ;  /* 0x0000000100047547 */ /* 0x000fea000b800000 */
[----:B------:R-:W-:Y:S05]  /*1b80*/  BPT.TRAP 0x1 ;  /* 0x000000040000795c */ /* 0x000fea0000300000 */
.L_x_28:
[----:B------:R-:W-:Y:S04]  /*1b90*/  BSSY.RECONVERGENT B0, `(.L_x_29) ;  /* 0x0000003000007945 */ /* 0x000fe80003800200 */
[----:B------:R-:W-:Y:S05]  /*1ba0*/  @!P4 BRA `(.L_x_30) ;  /* 0x000000000004c947 */ /* 0x000fea0003800000 */
[----:B------:R-:W-:Y:S05]  /*1bb0*/  BPT.TRAP 0x1 ;  /* 0x000000040000795c */ /* 0x000fea0000300000 */
.L_x_30:
[----:B------:R-:W-:Y:S05]  /*1bc0*/  BSYNC.RECONVERGENT B0 ;  /* 0x0000000000007941 */ /* 0x000fea0003800200 */
.L_x_29:
[----:B------:R-:W-:Y:S02]  /*1bd0*/  UIADD3 UR26, UPT, UPT, UR20, 0x1, URZ ;  /* 0x00000001141a7890 */ /* 0x000fe4000fffe0ff */
[----:B------:R-:W-:Y:S02]  /*1be0*/  UIADD3 UR38, UP1, UPT, UR22, 0x80, URZ ;  /* 0x0000008016267890 */ /* 0x000fe4000ff3e0ff */
[----:B------:R-:W-:Y:S02]  /*1bf0*/  UISETP.NE.AND UP0, UPT, UR26, 0x4, UPT ;  /* 0x000000041a00788c */ /* 0x000fe4000bf05270 */
[----:B------:R-:W-:Y:S02]  /*1c00*/  ULOP3.LUT UR33, UR33, 0xfefffff8, URZ, 0xc0, !UPT ;  /* 0xfefffff821217892 */ /* 0x000fe4000f8ec0ff */
[----:B------:R-:W-:Y:S02]  /*1c10*/  USEL UR9, URZ, 0x1, UP0 ;  /* 0x00000001ff097887 */ /* 0x000fe40008000000 */
[----:B------:R-:W-:-:S02]  /*1c20*/  USEL UR26, UR26, URZ, UP0 ;  /* 0x000000ff1a1a7287 */ /* 0x000fc40008000000 */
[----:B------:R-:W-:Y:S02]  /*1c30*/  UIADD3 UR30, UP0, UPT, UR22, 0x180, URZ ;  /* 0x00000180161e7890 */ /* 0x000fe4000ff1e0ff */
[----:B------:R-:W-:Y:S01]  /*1c40*/  ULEA UR8, UR26, UR4, 0x3 ;  /* 0x000000041a087291 */ /* 0x000fe2000f8e18ff */
[----:B------:R-:W-:Y:S01]  /*1c50*/  LOP3.LUT R15, R15, UR9, RZ, 0x3c, !PT ;  /* 0x000000090f0f7c12 */ /* 0x000fe2000f8e3cff */
[----:B------:R-:W-:Y:S02]  /*1c60*/  UIADD3.X UR39, UPT, UPT, URZ, UR23, URZ, UP1, !UPT ;  /* 0x00000017ff277290 */ /* 0x000fe40008ffe4ff */
[----:B------:R-:W-:Y:S01]  /*1c70*/  UPRMT UR17, URZ, 0x5410, UR5 ;  /* 0x00005410ff117896 */ /* 0x000fe20008000005 */
[----:B-1----:R-:W-:Y:S01]  /*1c80*/  SHF.L.U32 R2, R15, 0x1f, RZ ;  /* 0x0000001f0f027819 */ /* 0x002fe200000006ff */
[----:B------:R-:W-:Y:S01]  /*1c90*/  UIADD3.X UR31, UPT, UPT, URZ, UR23, URZ, UP0, !UPT ;  /* 0x00000017ff1f7290 */ /* 0x000fe200087fe4ff */
[----:B------:R-:W-:Y:S02]  /*1ca0*/  UMOV UR18, 0x0 ;  /* 0x0000000000127882 */ /* 0x000fe40000000000 */
[----:B------:R4:W1:Y:S01]  /*1cb0*/  SYNCS.PHASECHK.TRANS64.TRYWAIT P0, [UR8+0x20], R2 ;  /* 0x00002002ff0075a7 */ /* 0x0008620008001108 */
[----:B------:R-:W-:Y:S01]  /*1cc0*/  USHF.L.U32 UR8, UR20, 0xd, URZ ;  /* 0x0000000d14087899 */ /* 0x000fe200080006ff */
[----:B------:R-:W-:Y:S01]  /*1cd0*/  UMOV UR19, 0x10000000 ;  /* 0x1000000000137882 */ /* 0x000fe20000000000 */
[----:B------:R-:W-:-:S02]  /*1ce0*/  UMOV UR12, UR36 ;  /* 0x00000024000c7c82 */ /* 0x000fc40008000000 */
[----:B------:R-:W-:Y:S02]  /*1cf0*/  ULEA UR32, UR7, UR8, 0x1 ;  /* 0x0000000807207291 */ /* 0x000fe4000f8e08ff */
[----:B------:R-:W-:Y:S02]  /*1d00*/  UIADD3 UR8, UPT, UPT, UR4, 0xc300, UR8 ;  /* 0x0000c30004087890 */ /* 0x000fe4000fffe008 */
[----:B------:R-:W-:Y:S01]  /*1d10*/  UIADD3 UR32, UPT, UPT, UR4, 0x4300, UR32 ;  /* 0x0000430004207890 */ /* 0x000fe2000fffe020 */
[----:B------:R-:W-:Y:S01]  /*1d20*/  UMOV UR9, UR33 ;  /* 0x0000002100097c82 */ /* 0x000fe20008000000 */
[----:B------:R-:W-:Y:S01]  /*1d30*/  UMOV UR28, UR21 ;  /* 0x00000015001c7c82 */ /* 0x000fe20008000000 */
[----:B------:R-:W-:-:S06]  /*1d40*/  UMOV UR20, UR26 ;  /* 0x0000001a00147c82 */ /* 0x000fcc0008000000 */
[----:B------:R2:W-:Y:S01]  /*1d50*/  UTMALDG.3D.MULTICAST.2CTA [UR32], [UR38], UR17, desc[UR18] ;  /* 0x00001220260073b4 */ /* 0x0005e20008211811 */
[----:B------:R3:W-:Y:S01]  /*1d60*/  UTMALDG.3D.2CTA [UR8], [UR30], desc[UR18] ;  /* 0x000012081e0075b4 */ /* 0x0007e20008211000 */
[----:B--2---:R-:W-:Y:S02]  /*1d70*/  UIADD3 UR35, UPT, UPT, UR35, 0x40, URZ ;  /* 0x0000004023237890 */ /* 0x004fe4000fffe0ff */
[----:B---3--:R-:W-:Y:S01]  /*1d80*/  UIADD3 UR10, UPT, UPT, UR10, 0x40, URZ ;  /* 0x000000400a0a7890 */ /* 0x008fe2000fffe0ff */
[----:B----4-:R-:W-:Y:S11]  /*1d90*/  BRA.U UP2, `(.L_x_31) ;  /* 0xfffffffd02487547 */ /* 0x010ff6000b83ffff */
.L_x_25:
[----:B------:R-:W-:Y:S01]  /*1da0*/  ULEA UR8, UR26, UR4, 0x3 ;  /* 0x000000041a087291 */ /* 0x000fe2000f8e18ff */
[----:B-1----:R-:W-:Y:S01]  /*1db0*/  SHF.L.U32 R2, R15, 0x1f, RZ ;  /* 0x0000001f0f027819 */ /* 0x002fe200000006ff */
[----:B------:R-:W-:Y:S01]  /*1dc0*/  @!P1 SYNCS.ARRIVE.TRANS64.A1T0 RZ, [UR4+0x88], RZ ;  /* 0x000088ffffff99a7 */ /* 0x000fe20008100004 */
[----:B------:R-:W-:-:S06]  /*1dd0*/  UISETP.GT.AND UP0, UPT, UR15, UR14, UPT ;  /* 0x0000000e0f00728c */ /* 0x000fcc000bf04270 */
[----:B--2---:R1:W2:Y:S03]  /*1de0*/  SYNCS.PHASECHK.TRANS64.TRYWAIT P0, [UR8+0x20], R2 ;  /* 0x00002002ff0075a7 */ /* 0x0042a60008001108 */
[----:B------:R-:W-:Y:S05]  /*1df0*/  BRA.U !UP0, `(.L_x_32) ;  /* 0x0000000108c47547 */ /* 0x000fea000b800000 */
[----:B------:R-:W-:Y:S01]  /*1e00*/  UIADD3 UR29, UPT, UPT, UR27, UR28, URZ ;  /* 0x0000001c1b1d7290 */ /* 0x000fe2000fffe0ff */
[----:B------:R-:W-:-:S11]  /*1e10*/  UMOV UR31, UR26 ;  /* 0x0000001a001f7c82 */ /* 0x000fd60008000000 */
.L_x_38:
[----:B------:R-:W-:Y:S01]  /*1e20*/  ULEA UR17, UR31, UR4, 0x3 ;  /* 0x000000041f117291 */ /* 0x000fe2000f8e18ff */
[----:B--2---:R-:W-:Y:S01]  /*1e30*/  @P5 MOV R3, 0x8000 ;  /* 0x0000800000035802 */ /* 0x004fe20000000f00 */
[----:B-12---:R-:W-:Y:S10]  /*1e40*/  @P0 BRA `(.L_x_33) ;  /* 0x00000000000c0947 */ /* 0x006ff40003800000 */
[----:B------:R-:W-:-:S04]  /*1e50*/  SHF.L.U32 R5, R15, 0x1f, RZ ;  /* 0x0000001f0f057819 */ /* 0x000fc800000006ff */
[----:B------:R-:W2:Y:S02]  /*1e60*/  SYNCS.PHASECHK.TRANS64.TRYWAIT P0, [UR17+0x20], R5 ;  /* 0x00002005ff0075a7 */ /* 0x000ea40008001111 */
[----:B--2---:R-:W-:Y:S05]  /*1e70*/  @!P0 BRA `(.L_x_34) ;  /* 0x0000006800d48947 */ /* 0x004fea0003800000 */
.L_x_33:
[----:B------:R2:W-:Y:S01]  /*1e80*/  @P5 SYNCS.ARRIVE.TRANS64 RZ, [UR17], R3 ;  /* 0x00000003ffff59a7 */ /* 0x0005e20008000011 */
[----:B------:R-:W-:-:S04]  /*1e90*/  ULOP3.LUT UR8, UR25, 0x2, URZ, 0xfc, !UPT ;  /* 0x0000000219087892 */ /* 0x000fc8000f8efcff */
[----:B------:R-:W-:-:S09]  /*1ea0*/  UISETP.NE.AND UP0, UPT, UR8, 0x2, UPT ;  /* 0x000000020800788c */ /* 0x000fd2000bf05270 */
[----:B------:R-:W-:Y:S05]  /*1eb0*/  BRA.U UP0, `(.L_x_35) ;  /* 0x0000000100047547 */ /* 0x000fea000b800000 */
[----:B------:R-:W-:Y:S05]  /*1ec0*/  BPT.TRAP 0x1 ;  /* 0x000000040000795c */ /* 0x000fea0000300000 */
.L_x_35:
[----:B------:R-:W-:Y:S04]  /*1ed0*/  BSSY.RECONVERGENT B0, `(.L_x_36) ;  /* 0x0000003000007945 */ /* 0x000fe80003800200 */
[----:B------:R-:W-:Y:S05]  /*1ee0*/  @!P4 BRA `(.L_x_37) ;  /* 0x000000000004c947 */ /* 0x000fea0003800000 */
[----:B------:R-:W-:Y:S05]  /*1ef0*/  BPT.TRAP 0x1 ;  /* 0x000000040000795c */ /* 0x000fea0000300000 */
.L_x_37:
[----:B------:R-:W-:Y:S05]  /*1f00*/  BSYNC.RECONVERGENT B0 ;  /* 0x0000000000007941 */ /* 0x000fea0003800200 */
.L_x_36:
[----:B------:R-:W-:Y:S02]  /*1f10*/  UIADD3 UR26, UPT, UPT, UR31, 0x1, URZ ;  /* 0x000000011f1a7890 */ /* 0x000fe4000fffe0ff */
[----:B------:R-:W-:Y:S02]  /*1f20*/  UIADD3 UR40, UP1, UPT, UR22, 0x80, URZ ;  /* 0x0000008016287890 */ /* 0x000fe4000ff3e0ff */
[----:B------:R-:W-:Y:S02]  /*1f30*/  UISETP.NE.AND UP0, UPT, UR26, 0x4, UPT ;  /* 0x000000041a00788c */ /* 0x000fe4000bf05270 */
[----:B------:R-:W-:Y:S02]  /*1f40*/  USHF.L.U32 UR10, UR28, 0x6, URZ ;  /* 0x000000061c0a7899 */ /* 0x000fe400080006ff */
[----:B------:R-:W-:Y:S02]  /*1f50*/  USEL UR9, URZ, 0x1, UP0 ;  /* 0x00000001ff097887 */ /* 0x000fe40008000000 */
[----:B------:R-:W-:-:S02]  /*1f60*/  USEL UR26, UR26, URZ, UP0 ;  /* 0x000000ff1a1a7287 */ /* 0x000fc40008000000 */
[----:B------:R-:W-:Y:S02]  /*1f70*/  UIADD3 UR38, UP0, UPT, UR22, 0x180, URZ ;  /* 0x0000018016267890 */ /* 0x000fe4000ff1e0ff */
[----:B------:R-:W-:Y:S01]  /*1f80*/  ULEA UR8, UR26, UR4, 0x3 ;  /* 0x000000041a087291 */ /* 0x000fe2000f8e18ff */
[----:B------:R-:W-:Y:S01]  /*1f90*/  LOP3.LUT R15, R15, UR9, RZ, 0x3c, !PT ;  /* 0x000000090f0f7c12 */ /* 0x000fe2000f8e3cff */
[----:B------:R-:W-:Y:S02]  /*1fa0*/  ULOP3.LUT UR17, UR17, 0xfefffff8, URZ, 0xc0, !UPT ;  /* 0xfefffff811117892 */ /* 0x000fe4000f8ec0ff */
[----:B------:R-:W-:Y:S01]  /*1fb0*/  UIADD3 UR19, UPT, UPT, UR6, UR10, URZ ;  /* 0x0000000a06137290 */ /* 0x000fe2000fffe0ff */
[----:B-1----:R-:W-:Y:S01]  /*1fc0*/  SHF.L.U32 R2, R15, 0x1f, RZ ;  /* 0x0000001f0f027819 */ /* 0x002fe200000006ff */
[----:B------:R-:W-:Y:S02]  /*1fd0*/  UIADD3.X UR41, UPT, UPT, URZ, UR23, URZ, UP1, !UPT ;  /* 0x00000017ff297290 */ /* 0x000fe40008ffe4ff */
[----:B------:R-:W-:Y:S01]  /*1fe0*/  UPRMT UR30, URZ, 0x5410, UR5 ;  /* 0x00005410ff1e7896 */ /* 0x000fe20008000005 */
[----:B------:R4:W1:Y:S01]  /*1ff0*/  SYNCS.PHASECHK.TRANS64.TRYWAIT P0, [UR8+0x20], R2 ;  /* 0x00002002ff0075a7 */ /* 0x0008620008001108 */
[----:B------:R-:W-:-:S02]  /*2000*/  USHF.L.U32 UR8, UR31, 0xd, URZ ;  /* 0x0000000d1f087899 */ /* 0x000fc400080006ff */
[----:B------:R-:W-:Y:S02]  /*2010*/  UIADD3.X UR39, UPT, UPT, URZ, UR23, URZ, UP0, !UPT ;  /* 0x00000017ff277290 */ /* 0x000fe400087fe4ff */
[----:B------:R-:W-:Y:S02]  /*2020*/  ULEA UR16, UR7, UR8, 0x1 ;  /* 0x0000000807107291 */ /* 0x000fe4000f8e08ff */
[----:B------:R-:W-:Y:S02]  /*2030*/  UIADD3 UR8, UPT, UPT, UR4, 0xc300, UR8 ;  /* 0x0000c30004087890 */ /* 0x000fe4000fffe008 */
[----:B------:R-:W-:Y:S01]  /*2040*/  UIADD3 UR16, UPT, UPT, UR4, 0x4300, UR16 ;  /* 0x0000430004107890 */ /* 0x000fe2000fffe010 */
[----:B------:R-:W-:Y:S01]  /*2050*/  UMOV UR32, 0x0 ;  /* 0x0000000000207882 */ /* 0x000fe20000000000 */
[----:B------:R-:W-:Y:S01]  /*2060*/  UMOV UR33, 0x10000000 ;  /* 0x1000000000217882 */ /* 0x000fe20000000000 */
[----:B------:R-:W-:Y:S01]  /*2070*/  UMOV UR18, UR34 ;  /* 0x0000002200127c82 */ /* 0x000fe20008000000 */
[----:B------:R-:W-:Y:S01]  /*2080*/  UMOV UR20, UR36 ;  /* 0x0000002400147c82 */ /* 0x000fe20008000000 */
[----:B------:R-:W-:Y:S01]  /*2090*/  UMOV UR12, UR36 ;  /* 0x00000024000c7c82 */ /* 0x000fe20008000000 */
[----:B------:R-:W-:Y:S01]  /*20a0*/  UMOV UR9, UR17 ;  /* 0x0000001100097c82 */ /* 0x000fe20008000000 */
[----:B------:R-:W-:-:S02]  /*20b0*/  UIADD3 UR28, UPT, UPT, UR28, 0x1, URZ ;  /* 0x000000011c1c7890 */ /* 0x000fc4000fffe0ff */
[----:B------:R4:W-:Y:S01]  /*20c0*/  UTMALDG.3D.MULTICAST.2CTA [UR16], [UR40], UR30, desc[UR32] ;  /* 0x00002010280073b4 */ /* 0x0009e2000821181e */
[----:B------:R-:W-:Y:S01]  /*20d0*/  UMOV UR31, UR26 ;  /* 0x0000001a001f7c82 */ /* 0x000fe20008000000 */
[----:B------:R-:W-:Y:S01]  /*20e0*/  UISETP.NE.AND UP0, UPT, UR28, UR29, UPT ;  /* 0x0000001d1c00728c */ /* 0x000fe2000bf05270 */
[----:B------:R4:W-:Y:S08]  /*20f0*/  UTMALDG.3D.2CTA [UR8], [UR38], desc[UR32] ;  /* 0x00002008260075b4 */ /* 0x0009f00008211000 */
[----:B----4-:R-:W-:Y:S05]  /*2100*/  BRA.U UP0, `(.L_x_38) ;  /* 0xfffffffd00447547 */ /* 0x010fea000b83ffff */
.L_x_32:
[----:B-1----:R-:W-:Y:S01]  /*2110*/  LEA R2, R14, UR4, 0x3 ;  /* 0x000000040e027c11 */ /* 0x002fe2000f8e18ff */
[----:B------:R-:W-:Y:S01]  /*2120*/  NOP ;  /* 0x0000000000007918 */ /* 0x000fe20000000000 */
[----:B--2---:R-:W-:Y:S02]  /*2130*/  SHF.L.U32 R3, R12, 0x1f, RZ ;  /* 0x0000001f0c037819 */ /* 0x004fe400000006ff */
[----:B------:R-:W-:Y:S02]  /*2140*/  LEA R4, R14, UR4, 0x4 ;  /* 0x000000040e047c11 */ /* 0x000fe4000f8e20ff */
[----:B------:R-:W1:Y:S02]  /*2150*/  SYNCS.PHASECHK.TRANS64.TRYWAIT P0, [R2+URZ+0x90], R3 ;  /* 0x00009003020075a7 */ /* 0x000e6400080011ff */
[----:B-1----:R-:W-:Y:S05]  /*2160*/  @!P0 BRA `(.L_x_39) ;  /* 0x0000006800308947 */ /* 0x002fea0003800000 */
.L_x_152:
[----:B------:R-:W2:Y:S01]  /*2170*/  LDS.128 R4, [R4+0x120] ;  /* 0x0001200004047984 */ /* 0x000ea20000000c00 */
[----:B------:R-:W-:Y:S01]  /*2180*/  ISETP.GE.AND P0, PT, R26, 0x1, PT ;  /* 0x000000011a00780c */ /* 0x000fe20003f06270 */
[----:B-1----:R-:W-:Y:S01]  /*2190*/  VIADD R2, R2, 0xa0 ;  /* 0x000000a002027836 */ /* 0x002fe20000000000 */
[----:B------:R-:W-:Y:S01]  /*21a0*/  @!PT LDS RZ, [RZ] ;  /* 0x00000000fffff984 */ /* 0x000fe20000000800 */
[----:B------:R-:W-:Y:S01]  /*21b0*/  @!PT LDS RZ, [RZ] ;  /* 0x00000000fffff984 */ /* 0x000fe20000000800 */
[----:B------:R-:W-:Y:S01]  /*21c0*/  @!PT LDS RZ, [RZ] ;  /* 0x00000000fffff984 */ /* 0x000fe20000000800 */
[----:B------:R-:W-:Y:S01]  /*21d0*/  @!PT LDS RZ, [RZ] ;  /* 0x00000000fffff984 */ /* 0x000fe20000000800 */
[----:B------:R1:W-:Y:S06]  /*21e0*/  MEMBAR.ALL.CTA ;  /* 0x0000000000007992 */ /* 0x0003ec0000008000 */
[----:B-1----:R-:W1:Y:S01]  /*21f0*/  FENCE.VIEW.ASYNC.S ;  /* 0x00000000000073c6 */ /* 0x002e620000000000 */
[----:B------:R-:W-:-:S04]  /*2200*/  PRMT R2, RZ, 0x654, R2 ;  /* 0x00000654ff027816 */ /* 0x000fc80000000002 */
[----:B-1----:R1:W-:Y:S01]  /*2210*/  SYNCS.ARRIVE.TRANS64.RED.A1T0 RZ, [R2+URZ], RZ ;  /* 0x000000ff02ff79a7 */ /* 0x0023e200081004ff */
[----:B--2---:R-:W-:-:S13]  /*2220*/  LOP3.LUT P2, RZ, R6, 0x1, RZ, 0xc0, !PT ;  /* 0x0000000106ff7812 */ /* 0x004fda000784c0ff */
[----:B------:R-:W-:Y:S01]  /*2230*/  @P2 SHF.R.U32.HI R3, RZ, 0x10, R5 ;  /* 0x00000010ff032819 */ /* 0x000fe20000011605 */
[----:B------:R-:W-:Y:S01]  /*2240*/  VOTEU.ANY UP0, P2 ;  /* 0x0000000000ff7886 */ /* 0x000fe20001000100 */
[----:B------:R-:W-:Y:S02]  /*2250*/  @P2 MOV R13, R4 ;  /* 0x00000004000d2202 */ /* 0x000fe40000000f00 */
[----:B------:R-:W-:Y:S02]  /*2260*/  @P2 R2UR.BROADCAST UR8, R3 ;  /* 0x00000000030822ca */ /* 0x000fe400008e0000 */
[----:B------:R-:W-:-:S11]  /*2270*/  @P2 LOP3.LUT R11, R5, 0xffff, RZ, 0xc0, !PT ;  /* 0x0000ffff050b2812 */ /* 0x000fd600078ec0ff */
[----:B------:R-:W-:Y:S01]  /*2280*/  @UP0 UMOV UR36, UR8 ;  /* 0x0000000800240c82 */ /* 0x000fe20008000000 */
[----:B-1----:R-:W-:Y:S05]  /*2290*/  @!P0 BRA `(.L_x_40) ;  /* 0x0000000000b88947 */ /* 0x002fea0003800000 */
[----:B------:R-:W3:Y:S01]  /*22a0*/  LDC.64 R4, c[0x0][0xb18] ;  /* 0x0002c600ff047b82 */ /* 0x000ee20000000a00 */
[----:B------:R-:W-:-:S07]  /*22b0*/  ISETP.NE.AND P3, PT, R26, 0x1, PT ;  /* 0x000000011a00780c */ /* 0x000fce0003f65270 */
[----:B------:R-:W1:Y:S08]  /*22c0*/  LDC.64 R6, c[0x0][0xb10] ;  /* 0x0002c400ff067b82 */ /* 0x000e700000000a00 */
[----:B------:R-:W2:Y:S08]  /*22d0*/  LDC R17, c[0x0][0xb20] ;  /* 0x0002c800ff117b82 */ /* 0x000eb00000000800 */
[----:B------:R-:W4:Y:S01]  /*22e0*/  LDC R18, c[0x0][0xb0c] ;  /* 0x0002c300ff127b82 */ /* 0x000f220000000800 */
[----:B---3--:R-:W-:Y:S01]  /*22f0*/  IMAD.HI.U32 R22, R0, R5, RZ ;  /* 0x0000000500167227 */ /* 0x008fe200078e00ff */
[----:B------:R-:W-:-:S06]  /*2300*/  ISETP.NE.AND P0, PT, R4, 0x1, PT ;  /* 0x000000010400780c */ /* 0x000fcc0003f05270 */
[----:B------:R-:W3:Y:S01]  /*2310*/  LDC.64 R2, c[0x0][0xb28] ;  /* 0x0002ca00ff027b82 */ /* 0x000ee20000000a00 */
[----:B-1----:R-:W-:-:S04]  /*2320*/  IMAD.HI.U32 R20, R9, R6, RZ ;  /* 0x0000000609147227 */ /* 0x002fc800078e00ff */
[----:B------:R-:W-:Y:S01]  /*2330*/  IMAD.HI.U32 R24, R13, R6, RZ ;  /* 0x000000060d187227 */ /* 0x000fe200078e00ff */
[----:B------:R-:W-:Y:S02]  /*2340*/  SHF.R.U32.HI R20, RZ, R7, R20 ;  /* 0x00000007ff147219 */ /* 0x000fe40000011614 */
[----:B--2---:R-:W-:Y:S01]  /*2350*/  SHF.R.U32.HI R19, RZ, R17, R22 ;  /* 0x00000011ff137219 */ /* 0x004fe20000011616 */
[----:B------:R-:W-:Y:S01]  /*2360*/  IMAD.HI.U32 R22, R11, R5, RZ ;  /* 0x000000050b167227 */ /* 0x000fe200078e00ff */
[----:B------:R-:W-:Y:S02]  /*2370*/  SHF.R.U32.HI R24, RZ, R7, R24 ;  /* 0x00000007ff187219 */ /* 0x000fe40000011618 */
[----:B------:R-:W-:Y:S02]  /*2380*/  SEL R19, R0, R19, !P0 ;  /* 0x0000001300137207 */ /* 0x000fe40004000000 */
[----:B------:R-:W-:Y:S02]  /*2390*/  SHF.R.U32.HI R22, RZ, R17, R22 ;  /* 0x00000011ff167219 */ /* 0x000fe40000011616 */
[----:B----4-:R-:W-:-:S02]  /*23a0*/  ISETP.NE.AND P1, PT, R18, 0x1, PT ;  /* 0x000000011200780c */ /* 0x010fc40003f25270 */
[----:B------:R-:W-:Y:S02]  /*23b0*/  SEL R5, R11, R22, !P0 ;  /* 0x000000160b057207 */ /* 0x000fe40004000000 */
[----:B------:R-:W-:Y:S02]  /*23c0*/  SEL R21, R9, R20, !P1 ;  /* 0x0000001409157207 */ /* 0x000fe40004800000 */
[----:B------:R-:W-:Y:S01]  /*23d0*/  SEL R7, R13, R24, !P1 ;  /* 0x000000180d077207 */ /* 0x000fe20004800000 */
[----:B---3--:R-:W-:Y:S01]  /*23e0*/  IMAD.HI.U32 R20, R19, R2, RZ ;  /* 0x0000000213147227 */ /* 0x008fe200078e00ff */
[----:B------:R-:W-:-:S03]  /*23f0*/  IADD3 R17, PT, PT, -R5, RZ, RZ ;  /* 0x000000ff05117210 */ /* 0x000fc60007ffe1ff */
        /* <DEDUP_REMOVED lines=11> */
[----:B------:R-:W-:-:S04]  /*24b0*/  @!P0 IMAD.HI.U32 R20, R7, R2, RZ ;  /* 0x0000000207148227 */ /* 0x000fc800078e00ff */
[----:B------:R-:W-:Y:S01]  /*24c0*/  IMAD.MOV R2, RZ, RZ, -R6 ;  /* 0x000000ffff027224 */ /* 0x000fe200078e0a06 */
[----:B------:R-:W-:-:S03]  /*24d0*/  @!P0 SHF.R.U32.HI R20, RZ, R3, R20 ;  /* 0x00000003ff148219 */ /* 0x000fc60000011614 */
[----:B------:R-:W-:Y:S01]  /*24e0*/  IMAD R2, R26, R2, R5 ;  /* 0x000000021a027224 */ /* 0x000fe200078e0205 */
        /* <DEDUP_REMOVED lines=9> */
.L_x_40:
[----:B------:R-:W1:Y:S02]  /*2580*/  LDCU UR8, c[0x0][0xb30] ;  /* 0x00016600ff0877ac */ /* 0x000e640008000800 */
[----:B-1----:R-:W-:-:S09]  /*2590*/  UISETP.NE.AND UP0, UPT, UR8, 0x1, UPT ;  /* 0x000000010800788c */ /* 0x002fd2000bf05270 */
[----:B------:R-:W-:Y:S05]  /*25a0*/  BRA.U UP0, `(.L_x_41) ;  /* 0x0000000100407547 */ /* 0x000fea000b800000 */
[----:B------:R-:W1:Y:S08]  /*25b0*/  LDC.64 R4, c[0x0][0xb10] ;  /* 0x0002c400ff047b82 */ /* 0x000e700000000a00 */
[----:B------:R-:W2:Y:S08]  /*25c0*/  LDC.64 R2, c[0x0][0xb18] ;  /* 0x0002c600ff027b82 */ /* 0x000eb00000000a00 */
[----:B------:R-:W4:Y:S08]  /*25d0*/  LDC R6, c[0x0][0xb20] ;  /* 0x0002c800ff067b82 */ /* 0x000f300000000800 */
[----:B------:R-:W3:Y:S01]  /*25e0*/  LDC R18, c[0x0][0xb0c] ;  /* 0x0002c300ff127b82 */ /* 0x000ee20000000800 */
[----:B-1----:R-:W-:-:S05]  /*25f0*/  IMAD.HI.U32 R4, R13, R4, RZ ;  /* 0x000000040d047227 */ /* 0x002fca00078e00ff */
[----:B------:R-:W-:Y:S01]  /*2600*/  SHF.R.U32.HI R4, RZ, R5, R4 ;  /* 0x00000005ff047219 */ /* 0x000fe20000011604 */
[----:B--2---:R-:W-:Y:S01]  /*2610*/  IMAD.HI.U32 R3, R11, R3, RZ ;  /* 0x000000030b037227 */ /* 0x004fe200078e00ff */
[----:B------:R-:W-:-:S04]  /*2620*/  ISETP.NE.AND P0, PT, R2, 0x1, PT ;  /* 0x000000010200780c */ /* 0x000fc80003f05270 */
[----:B----4-:R-:W-:-:S04]  /*2630*/  SHF.R.U32.HI R6, RZ, R6, R3 ;  /* 0x00000006ff067219 */ /* 0x010fc80000011603 */
[----:B------:R-:W-:Y:S02]  /*2640*/  SEL R3, R11, R6, !P0 ;  /* 0x000000060b037207 */ /* 0x000fe40004000000 */
[----:B---3--:R-:W-:-:S04]  /*2650*/  ISETP.NE.AND P1, PT, R18, 0x1, PT ;  /* 0x000000011200780c */ /* 0x008fc80003f25270 */
[----:B------:R-:W-:-:S05]  /*2660*/  SEL R4, R13, R4, !P1 ;  /* 0x000000040d047207 */ /* 0x000fca0004800000 */
[----:B------:R-:W-:Y:S02]  /*2670*/  IMAD.IADD R5, R3, 0x1, -R4 ;  /* 0x0000000103057824 */ /* 0x000fe400078e0a04 */
[----:B------:R-:W-:Y:S02]  /*2680*/  IMAD.IADD R3, R4, 0x1, -R3 ;  /* 0x0000000104037824 */ /* 0x000fe400078e0a03 */
[----:B------:R-:W-:Y:S02]  /*2690*/  IMAD R13, R5, R18, R13 ;  /* 0x00000012050d7224 */ /* 0x000fe400078e020d */
[----:B------:R-:W-:-:S07]  /*26a0*/  IMAD R11, R3, R2, R11 ;  /* 0x00000002030b7224 */ /* 0x000fce00078e020b */
.L_x_41:
[----:B------:R-:W-:Y:S01]  /*26b0*/  VIADD R14, R14, 0x1 ;  /* 0x000000010e0e7836 */ /* 0x000fe20000000000 */
[----:B------:R-:W-:Y:S01]  /*26c0*/  PLOP3.LUT P1, PT, PT, PT, PT, 0x80, 0x8 ;  /* 0x000000000008781c */ /* 0x000fe20003f2f070 */
[----:B------:R-:W-:Y:S02]  /*26d0*/  IMAD.IADD R37, R13, 0x1, R60 ;  /* 0x000000010d257824 */ /* 0x000fe400078e023c */
[----:B------:R-:W-:Y:S01]  /*26e0*/  IMAD.IADD R34, R11, 0x1, R58 ;  /* 0x000000010b227824 */ /* 0x000fe200078e023a */
[----:B------:R-:W-:-:S04]  /*26f0*/  ISETP.NE.AND P0, PT, R14, 0x2, PT ;  /* 0x000000020e00780c */ /* 0x000fc80003f05270 */
[----:B------:R-:W-:Y:S02]  /*2700*/  SEL R3, RZ, 0x1, P0 ;  /* 0x00000001ff037807 */ /* 0x000fe40000000000 */
[----:B------:R-:W-:Y:S02]  /*2710*/  SEL R14, R14, RZ, P0 ;  /* 0x000000ff0e0e7207 */ /* 0x000fe40000000000 */
[----:B------:R-:W-:Y:S01]  /*2720*/  LOP3.LUT R12, R12, R3, RZ, 0x3c, !PT ;  /* 0x000000030c0c7212 */ /* 0x000fe200078e3cff */
[----:B------:R-:W-:Y:S06]  /*2730*/  @P2 BRA `(.L_x_42) ;  /* 0xfffffff000502947 */ /* 0x000fec000383ffff */
[----:B------:R-:W-:Y:S01]  /*2740*/  UIADD3 UR4, UPT, UPT, UR4, 0x20, URZ ;  /* 0x0000002004047890 */ /* 0x000fe2000fffe0ff */
[----:B------:R-:W-:-:S03]  /*2750*/  SHF.L.U32 R3, R15, 0x1f, RZ ;  /* 0x0000001f0f037819 */ /* 0x000fc600000006ff */
[----:B------:R-:W-:-:S09]  /*2760*/  ULEA UR5, UR26, UR4, 0x3 ;  /* 0x000000041a057291 */ /* 0x000fd2000f8e18ff */
[----:B------:R-:W1:Y:S02]  /*2770*/  SYNCS.PHASECHK.TRANS64.TRYWAIT P0, [UR5], R3 ;  /* 0x00000003ff0075a7 */ /* 0x000e640008001105 */
[----:B-1----:R-:W-:Y:S05]  /*2780*/  @!P0 BRA `(.L_x_43) ;  /* 0x0000006000bc8947 */ /* 0x002fea0003800000 */
.L_x_154:
[----:B------:R-:W-:-:S04]  /*2790*/  UIADD3 UR6, UPT, UPT, UR26, 0x1, URZ ;  /* 0x000000011a067890 */ /* 0x000fc8000fffe0ff */
[----:B------:R-:W-:-:S04]  /*27a0*/  UISETP.NE.AND UP0, UPT, UR6, 0x4, UPT ;  /* 0x000000040600788c */ /* 0x000fc8000bf05270 */
[----:B------:R-:W-:Y:S02]  /*27b0*/  USEL UR7, URZ, 0x1, UP0 ;  /* 0x00000001ff077887 */ /* 0x000fe40008000000 */
[----:B------:R-:W-:-:S04]  /*27c0*/  USEL UR6, UR6, URZ, UP0 ;  /* 0x000000ff06067287 */ /* 0x000fc80008000000 */
[----:B------:R-:W-:Y:S01]  /*27d0*/  ULEA UR5, UR6, UR4, 0x3 ;  /* 0x0000000406057291 */ /* 0x000fe2000f8e18ff */
[----:B------:R-:W-:-:S04]  /*27e0*/  LOP3.LUT R2, R15, UR7, RZ, 0x3c, !PT ;  /* 0x000000070f027c12 */ /* 0x000fc8000f8e3cff */
[----:B-1----:R-:W-:-:S04]  /*27f0*/  SHF.L.U32 R3, R2, 0x1f, RZ ;  /* 0x0000001f02037819 */ /* 0x002fc800000006ff */
[----:B------:R-:W1:Y:S02]  /*2800*/  SYNCS.PHASECHK.TRANS64.TRYWAIT P0, [UR5], R3 ;  /* 0x00000003ff0075a7 */ /* 0x000e640008001105 */
[----:B-1----:R-:W-:Y:S05]  /*2810*/  @!P0 BRA `(.L_x_44) ;  /* 0x0000006000b08947 */ /* 0x002fea0003800000 */
.L_x_156:
        /* <DEDUP_REMOVED lines=9> */
.L_x_158:
[----:B------:R-:W-:-:S04]  /*28b0*/  UIADD3 UR6, UPT, UPT, UR6, 0x1, URZ ;  /* 0x0000000106067890 */ /* 0x000fc8000fffe0ff */
[----:B------:R-:W-:-:S04]  /*28c0*/  UISETP.NE.AND UP0, UPT, UR6, 0x4, UPT ;  /* 0x000000040600788c */ /* 0x000fc8000bf05270 */
[----:B------:R-:W-:Y:S02]  /*28d0*/  USEL UR5, URZ, 0x1, UP0 ;  /* 0x00000001ff057887 */ /* 0x000fe40008000000 */
[----:B------:R-:W-:-:S04]  /*28e0*/  USEL UR6, UR6, URZ, UP0 ;  /* 0x000000ff06067287 */ /* 0x000fc80008000000 */
[----:B------:R-:W-:Y:S01]  /*28f0*/  ULEA UR6, UR6, UR4, 0x3 ;  /* 0x0000000406067291 */ /* 0x000fe2000f8e18ff */
[----:B-1----:R-:W-:-:S04]  /*2900*/  LOP3.LUT R3, R2, UR5, RZ, 0x3c, !PT ;  /* 0x0000000502037c12 */ /* 0x002fc8000f8e3cff */
[----:B------:R-:W-:Y:S01]  /*2910*/  SHF.L.U32 R3, R3, 0x1f, RZ ;  /* 0x0000001f03037819 */ /* 0x000fe200000006ff */
[----:B---3--:R-:W-:-:S07]  /*2920*/  IMAD.U32 R0, RZ, RZ, UR6 ;  /* 0x00000006ff007e24 */ /* 0x008fce000f8e00ff */
.L_x_46:
[----:B-1----:R1:W2:Y:S02]  /*2930*/  SYNCS.PHASECHK.TRANS64.TRYWAIT P0, [R0+URZ], R3 ;  /* 0x00000003000075a7 */ /* 0x0022a400080011ff */
[----:B--2---:R-:W-:Y:S05]  /*2940*/  @!P0 NANOSLEEP.SYNCS 0x989680 ;  /* 0x009896800000895d */ /* 0x004fea0003900000 */
[----:B------:R-:W2:Y:S02]  /*2950*/  @!P0 SYNCS.PHASECHK.TRANS64 P0, [R0+URZ], R3 ;  /* 0x00000003000085a7 */ /* 0x000ea400080010ff */
[----:B--2---:R-:W-:Y:S05]  /*2960*/  @P0 EXIT ;  /* 0x000000000000094d */ /* 0x004fea0003800000 */
[----:B------:R-:W-:Y:S05]  /*2970*/  BRA `(.L_x_46) ;  /* 0xfffffffc00ec7947 */ /* 0x000fea000383ffff */
.L_x_22:
[----:B------:R-:W-:-:S04]  /*2980*/  UISETP.NE.AND UP0, UPT, UR37, URZ, UPT ;  /* 0x000000ff2500728c */ /* 0x000fc8000bf05270 */
[----:B------:R-:W-:-:S09]  /*2990*/  UISETP.NE.OR UP0, UPT, UR10, 0x1, UP0 ;  /* 0x000000010a00788c */ /* 0x000fd20008705670 */
[----:B------:R-:W-:Y:S05]  /*29a0*/  BRA.U UP0, `(.L_x_47) ;  /* 0x00000005004c7547 */ /* 0x000fea000b800000 */
[----:B------:R-:W-:Y:S01]  /*29b0*/  HFMA2 R11, -RZ, RZ, 0, 0 ;  /* 0x00000000ff0b7431 */ /* 0x000fe200000001ff */
[----:B------:R-:W-:Y:S01]  /*29c0*/  ISETP.GE.U32.AND P2, PT, R10, 0x4, PT ;  /* 0x000000040a00780c */ /* 0x000fe20003f46070 */
[----:B------:R-:W-:Y:S01]  /*29d0*/  IMAD.MOV.U32 R12, RZ, RZ, 0x1 ;  /* 0x00000001ff0c7424 */ /* 0x000fe200078e00ff */
[----:B------:R-:W-:Y:S01]  /*29e0*/  CS2R R8, SRZ ;  /* 0x0000000000087805 */ /* 0x000fe2000001ff00 */
[----:B------:R-:W-:Y:S01]  /*29f0*/  IMAD.MOV.U32 R3, RZ, RZ, RZ ;  /* 0x000000ffff037224 */ /* 0x000fe200078e00ff */
[----:B------:R-:W-:Y:S01]  /*2a00*/  UMOV UR4, 0x400 ;  /* 0x0000040000047882 */ /* 0x000fe20000000000 */
[----:B------:R-:W-:Y:S01]  /*2a10*/  UMOV UR6, URZ ;  /* 0x000000ff00067c82 */ /* 0x000fe20008000000 */
[----:B------:R-:W-:-:S12]  /*2a20*/  ULEA UR37, UR37, UR4, 0x18 ;  /* 0x0000000425257291 */ /* 0x000fd8000f8ec0ff */
.L_x_51:
[----:B------:R-:W-:Y:S02]  /*2a30*/  LEA R0, R3, UR37, 0x3 ;  /* 0x0000002503007c11 */ /* 0x000fe4000f8e18ff */
[----:B------:R-:W-:-:S03]  /*2a40*/  SHF.L.U32 R5, R8, 0x1f, RZ ;  /* 0x0000001f08057819 */ /* 0x000fc600000006ff */
[----:B------:R-:W-:Y:S01]  /*2a50*/  VIADD R4, R0, 0x100 ;  /* 0x0000010000047836 */ /* 0x000fe20000000000 */
[----:B------:R-:W1:Y:S02]  /*2a60*/  SYNCS.PHASECHK.TRANS64.TRYWAIT P0, [R0+URZ+0xf0], R5 ;  /* 0x0000f005000075a7 */ /* 0x000e6400080011ff */
[----:B-1----:R-:W-:Y:S05]  /*2a70*/  @!P0 BRA `(.L_x_48) ;  /* 0x0000006000488947 */ /* 0x002fea0003800000 */
.L_x_159:
[----:B------:R-:W-:Y:S01]  /*2a80*/  ULEA UR5, UR6, UR37, 0x3 ;  /* 0x0000002506057291 */ /* 0x000fe2000f8e18ff */
[----:B------:R-:W-:Y:S01]  /*2a90*/  PRMT R4, RZ, 0x654, R4 ;  /* 0x00000654ff047816 */ /* 0x000fe20000000004 */
[----:B-1----:R-:W-:Y:S01]  /*2aa0*/  @!P2 IMAD.MOV.U32 R5, RZ, RZ, 0x10 ;  /* 0x00000010ff05a424 */ /* 0x002fe200078e00ff */
[----:B------:R-:W-:Y:S01]  /*2ab0*/  SHF.L.U32 R7, R12, 0x1f, RZ ;  /* 0x0000001f0c077819 */ /* 0x000fe200000006ff */
[----:B------:R-:W-:Y:S01]  /*2ac0*/  UIADD3 UR4, UPT, UPT, UR5, 0x90, URZ ;  /* 0x0000009005047890 */ /* 0x000fe2000fffe0ff */
[----:B------:R1:W-:Y:S05]  /*2ad0*/  SYNCS.ARRIVE.TRANS64.RED.A1T0 RZ, [R4+URZ], RZ ;  /* 0x000000ff04ff79a7 */ /* 0x0003ea00081004ff */
[----:B------:R-:W-:Y:S01]  /*2ae0*/  IMAD.U32 R13, RZ, RZ, UR4 ;  /* 0x00000004ff0d7e24 */ /* 0x000fe2000f8e00ff */
[----:B------:R-:W2:Y:S04]  /*2af0*/  SYNCS.PHASECHK.TRANS64.TRYWAIT P0, [UR5+0xa0], R7 ;  /* 0x0000a007ff0075a7 */ /* 0x000ea80008001105 */
[----:B------:R-:W-:Y:S01]  /*2b00*/  PRMT R13, R10, 0x654, R13 ;  /* 0x000006540a0d7816 */ /* 0x000fe2000000000d */
[----:B-12---:R-:W-:Y:S06]  /*2b10*/  @!P0 BRA `(.L_x_49) ;  /* 0x0000006000348947 */ /* 0x006fec0003800000 */
.L_x_161:
[----:B------:R-:W-:Y:S01]  /*2b20*/  ULEA UR4, UR6, UR37, 0x4 ;  /* 0x0000002506047291 */ /* 0x000fe2000f8e20ff */
[----:B------:R-:W-:Y:S01]  /*2b30*/  SEL R2, R13, R2, !P2 ;  /* 0x000000020d027207 */ /* 0x000fe20005000000 */
[----:B------:R-:W-:Y:S01]  /*2b40*/  UIADD3 UR5, UPT, UPT, UR5, 0x90, URZ ;  /* 0x0000009005057890 */ /* 0x000fe2000fffe0ff */
[----:B-1----:R-:W-:Y:S01]  /*2b50*/  LEA R0, R11, UR37, 0x3 ;  /* 0x000000250b007c11 */ /* 0x002fe2000f8e18ff */
[----:B------:R-:W-:Y:S01]  /*2b60*/  UIADD3 UR4, UPT, UPT, UR4, 0x120, URZ ;  /* 0x0000012004047890 */ /* 0x000fe2000fffe0ff */
[----:B------:R1:W-:Y:S01]  /*2b70*/  @!P2 SYNCS.ARRIVE.TRANS64.RED RZ, [R2+URZ], R5 ;  /* 0x0000000502ffa9a7 */ /* 0x0003e200080004ff */
[----:B------:R-:W-:Y:S01]  /*2b80*/  UIADD3 UR6, UPT, UPT, UR6, 0x1, URZ ;  /* 0x0000000106067890 */ /* 0x000fe2000fffe0ff */
[----:B------:R-:W-:-:S03]  /*2b90*/  VIADD R3, R3, 0x1 ;  /* 0x0000000103037836 */ /* 0x000fc60000000000 */
[----:B------:R-:W-:Y:S02]  /*2ba0*/  UISETP.NE.AND UP0, UPT, UR6, 0x2, UPT ;  /* 0x000000020600788c */ /* 0x000fe4000bf05270 */
[----:B------:R-:W-:Y:S01]  /*2bb0*/  ISETP.NE.AND P0, PT, R3, 0x2, PT ;  /* 0x000000020300780c */ /* 0x000fe20003f05270 */
[----:B------:R-:W-:Y:S06]  /*2bc0*/  UGETNEXTWORKID.BROADCAST [UR4], [UR5] ;  /* 0x00000000040073ca */ /* 0x000fec0008000100 */
[----:B------:R-:W-:Y:S02]  /*2bd0*/  USEL UR4, URZ, 0x1, UP0 ;  /* 0x00000001ff047887 */ /* 0x000fe40008000000 */
[----:B------:R-:W-:-:S04]  /*2be0*/  USEL UR6, UR6, URZ, UP0 ;  /* 0x000000ff06067287 */ /* 0x000fc80008000000 */
[----:B------:R-:W-:Y:S02]  /*2bf0*/  LOP3.LUT R12, R12, UR4, RZ, 0x3c, !PT ;  /* 0x000000040c0c7c12 */ /* 0x000fe4000f8e3cff */
[----:B-1----:R-:W-:-:S04]  /*2c00*/  SHF.L.U32 R5, R9, 0x1f, RZ ;  /* 0x0000001f09057819 */ /* 0x002fc800000006ff */
[----:B------:R-:W1:Y:S02]  /*2c10*/  SYNCS.PHASECHK.TRANS64.TRYWAIT P1, [R0+URZ+0x90], R5 ;  /* 0x00009005000075a7 */ /* 0x000e6400080211ff */
[----:B-1----:R-:W-:Y:S05]  /*2c20*/  @!P1 BRA `(.L_x_50) ;  /* 0x0000006000089947 */ /* 0x002fea0003800000 */
.L_x_162:
[----:B------:R-:W-:Y:S01]  /*2c30*/  LEA R4, R11, UR37, 0x4 ;  /* 0x000000250b047c11 */ /* 0x000fe2000f8e20ff */
[----:B-1----:R-:W-:Y:S01]  /*2c40*/  VIADD R0, R0, 0xa0 ;  /* 0x000000a000007836 */ /* 0x002fe20000000000 */
[----:B------:R-:W-:Y:S01]  /*2c50*/  SEL R3, R3, RZ, P0 ;  /* 0x000000ff03037207 */ /* 0x000fe20000000000 */
[----:B------:R-:W-:-:S03]  /*2c60*/  VIADD R11, R11, 0x1 ;  /* 0x000000010b0b7836 */ /* 0x000fc60000000000 */
[----:B------:R-:W1:Y:S01]  /*2c70*/  LDS.128 R4, [R4+0x120] ;  /* 0x0001200004047984 */ /* 0x000e620000000c00 */
[----:B------:R-:W-:Y:S02]  /*2c80*/  PRMT R0, RZ, 0x654, R0 ;  /* 0x00000654ff007816 */ /* 0x000fe40000000000 */
[C---:B------:R-:W-:Y:S01]  /*2c90*/  ISETP.NE.AND P1, PT, R11.reuse, 0x2, PT ;  /* 0x000000020b00780c */ /* 0x040fe20003f25270 */
[----:B------:R-:W-:Y:S01]  /*2ca0*/  @!PT LDS RZ, [RZ] ;  /* 0x00000000fffff984 */ /* 0x000fe20000000800 */
[----:B------:R-:W-:Y:S01]  /*2cb0*/  @!PT LDS RZ, [RZ] ;  /* 0x00000000fffff984 */ /* 0x000fe20000000800 */
[----:B------:R-:W-:Y:S01]  /*2cc0*/  @!PT LDS RZ, [RZ] ;  /* 0x00000000fffff984 */ /* 0x000fe20000000800 */
[----:B------:R-:W-:Y:S01]  /*2cd0*/  @!PT LDS RZ, [RZ] ;  /* 0x00000000fffff984 */ /* 0x000fe20000000800 */
[----:B------:R2:W-:Y:S06]  /*2ce0*/  MEMBAR.ALL.CTA ;  /* 0x0000000000007992 */ /* 0x0005ec0000008000 */
[----:B--2---:R-:W2:Y:S01]  /*2cf0*/  FENCE.VIEW.ASYNC.S ;  /* 0x00000000000073c6 */ /* 0x004ea20000000000 */
[----:B------:R-:W-:Y:S01]  /*2d00*/  SEL R11, R11, RZ, P1 ;  /* 0x000000ff0b0b7207 */ /* 0x000fe20000800000 */
[----:B--2---:R2:W-:Y:S01]  /*2d10*/  SYNCS.ARRIVE.TRANS64.RED.A1T0 RZ, [R0+URZ], RZ ;  /* 0x000000ff00ff79a7 */ /* 0x0045e200081004ff */
[----:B-1----:R-:W-:-:S02]  /*2d20*/  LOP3.LUT P3, RZ, R6, 0x1, RZ, 0xc0, !PT ;  /* 0x0000000106ff7812 */ /* 0x002fc4000786c0ff */
[----:B------:R-:W-:-:S04]  /*2d30*/  SEL R5, RZ, 0x1, P0 ;  /* 0x00000001ff057807 */ /* 0x000fc80000000000 */
[----:B------:R-:W-:Y:S02]  /*2d40*/  LOP3.LUT R8, R8, R5, RZ, 0x3c, !PT ;  /* 0x0000000508087212 */ /* 0x000fe400078e3cff */
[----:B--2---:R-:W-:-:S04]  /*2d50*/  SEL R0, RZ, 0x1, P1 ;  /* 0x00000001ff007807 */ /* 0x004fc80000800000 */
[----:B------:R-:W-:Y:S01]  /*2d60*/  LOP3.LUT R9, R9, R0, RZ, 0x3c, !PT ;  /* 0x0000000009097212 */ /* 0x000fe200078e3cff */
[----:B------:R-:W-:Y:S06]  /*2d70*/  @P3 BRA `(.L_x_51) ;  /* 0xfffffffc002c3947 */ /* 0x000fec000383ffff */
[----:B------:R-:W-:Y:S01]  /*2d80*/  ULEA UR5, UR6, UR37, 0x3 ;  /* 0x0000002506057291 */ /* 0x000fe2000f8e18ff */
[----:B------:R-:W-:-:S08]  /*2d90*/  SHF.L.U32 R3, R12, 0x1f, RZ ;  /* 0x0000001f0c037819 */ /* 0x000fd000000006ff */
[----:B------:R-:W1:Y:S02]  /*2da0*/  SYNCS.PHASECHK.TRANS64 P0, [UR5+0xa0], R3 ;  /* 0x0000a003ff0075a7 */ /* 0x000e640008001005 */
[----:B-1----:R-:W-:Y:S05]  /*2db0*/  @P0 BRA `(.L_x_52) ;  /* 0x0000000000080947 */ /* 0x002fea0003800000 */
[----:B------:R-:W1:Y:S02]  /*2dc0*/  SYNCS.PHASECHK.TRANS64.TRYWAIT P0, [UR5+0xa0], R3 ;  /* 0x0000a003ff0075a7 */ /* 0x000e640008001105 */
[----:B-1----:R-:W-:Y:S05]  /*2dd0*/  @!P0 BRA `(.L_x_53) ;  /* 0x0000005c00b08947 */ /* 0x002fea0003800000 */
.L_x_52:
[----:B------:R-:W-:-:S04]  /*2de0*/  UIADD3 UR4, UPT, UPT, UR6, 0x1, URZ ;  /* 0x0000000106047890 */ /* 0x000fc8000fffe0ff */
[----:B------:R-:W-:-:S04]  /*2df0*/  UISETP.NE.AND UP0, UPT, UR4, 0x2, UPT ;  /* 0x000000020400788c */ /* 0x000fc8000bf05270 */
[----:B------:R-:W-:Y:S02]  /*2e00*/  USEL UR7, URZ, 0x1, UP0 ;  /* 0x00000001ff077887 */ /* 0x000fe40008000000 */
[----:B------:R-:W-:-:S04]  /*2e10*/  USEL UR4, UR4, URZ, UP0 ;  /* 0x000000ff04047287 */ /* 0x000fc80008000000 */
[----:B------:R-:W-:Y:S01]  /*2e20*/  ULEA UR4, UR4, UR37, 0x3 ;  /* 0x0000002504047291 */ /* 0x000fe2000f8e18ff */
[----:B-1----:R-:W-:-:S04]  /*2e30*/  LOP3.LUT R3, R12, UR7, RZ, 0x3c, !PT ;  /* 0x000000070c037c12 */ /* 0x002fc8000f8e3cff */
[----:B------:R-:W-:-:S04]  /*2e40*/  SHF.L.U32 R0, R3, 0x1f, RZ ;  /* 0x0000001f03007819 */ /* 0x000fc800000006ff */
[----:B------:R-:W1:Y:S02]  /*2e50*/  SYNCS.PHASECHK.TRANS64 P0, [UR4+0xa0], R0 ;  /* 0x0000a000ff0075a7 */ /* 0x000e640008001004 */
[----:B-1----:R-:W-:Y:S05]  /*2e60*/  @P0 EXIT ;  /* 0x000000000000094d */ /* 0x002fea0003800000 */
[----:B------:R-:W-:Y:S02]  /*2e70*/  SHF.L.U32 R3, R3, 0x1f, RZ ;  /* 0x0000001f03037819 */ /* 0x000fe400000006ff */
[----:B------:R-:W-:-:S07]  /*2e80*/  MOV R0, UR4 ;  /* 0x0000000400007c02 */ /* 0x000fce0008000f00 */
.L_x_54:
[----:B-1----:R1:W2:Y:S02]  /*2e90*/  SYNCS.PHASECHK.TRANS64.TRYWAIT P0, [R0+URZ+0xa0], R3 ;  /* 0x0000a003000075a7 */ /* 0x0022a400080011ff */
[----:B--2---:R-:W-:Y:S05]  /*2ea0*/  @!P0 NANOSLEEP.SYNCS 0x989680 ;  /* 0x009896800000895d */ /* 0x004fea0003900000 */
[----:B------:R-:W2:Y:S02]  /*2eb0*/  @!P0 SYNCS.PHASECHK.TRANS64 P0, [R0+URZ+0xa0], R3 ;  /* 0x0000a003000085a7 */ /* 0x000ea400080010ff */
[----:B--2---:R-:W-:Y:S05]  /*2ec0*/  @P0 EXIT ;  /* 0x000000000000094d */ /* 0x004fea0003800000 */
[----:B------:R-:W-:Y:S05]  /*2ed0*/  BRA `(.L_x_54) ;  /* 0xfffffffc00ec7947 */ /* 0x000fea000383ffff */
.L_x_47:
[----:B------:R-:W-:Y:S05]  /*2ee0*/  BRA.U UP3, `(.L_x_55) ;  /* 0x0000001103d47547 */ /* 0x000fea000b800000 */
[----:B------:R-:W-:Y:S01]  /*2ef0*/  UMOV UR4, 0x40 ;  /* 0x0000004000047882 */ /* 0x000fe20000000000 */
[----:B------:R-:W-:Y:S01]  /*2f00*/  NOP ;  /* 0x0000000000007918 */ /* 0x000fe20000000000 */
[----:B------:R-:W-:Y:S01]  /*2f10*/  ULEA UR4, UR37, UR4, 0x18 ;  /* 0x0000000425047291 */ /* 0x000fe2000f8ec0ff */
[----:B------:R-:W-:Y:S02]  /*2f20*/  UMOV UR5, 0x400 ;  /* 0x0000040000057882 */ /* 0x000fe40000000000 */
[----:B------:R-:W-:-:S06]  /*2f30*/  ULEA UR37, UR37, UR5, 0x18 ;  /* 0x0000000525257291 */ /* 0x000fcc000f8ec0ff */
[----:B------:R-:W1:Y:S02]  /*2f40*/  LDS.U8 R2, [UR4+0x1c] ;  /* 0x00001c04ff027984 */ /* 0x000e640008000000 */
[----:B-1----:R-:W-:-:S13]  /*2f50*/  ISETP.NE.AND P0, PT, R2, RZ, PT ;  /* 0x000000ff0200720c */ /* 0x002fda0003f05270 */
[----:B------:R-:W-:Y:S05]  /*2f60*/  @P0 BRA `(.L_x_56) ;  /* 0x0000000400080947 */ /* 0x000fea0003800000 */
[----:B------:R-:W-:Y:S02]  /*2f70*/  UISETP.NE.U32.AND UP0, UPT, UR9, 0x1, UPT ;  /* 0x000000010900788c */ /* 0x000fe4000bf05070 */
[----:B------:R-:W-:-:S07]  /*2f80*/  UIADD3 UR6, UPT, UPT, UR4, 0x8, URZ ;  /* 0x0000000804067890 */ /* 0x000fce000fffe0ff */
[----:B------:R-:W-:Y:S05]  /*2f90*/  BRA.U !UP0, `(.L_x_57) ;  /* 0x00000001089c7547 */ /* 0x000fea000b800000 */
[----:B------:R-:W-:Y:S01]  /*2fa0*/  ELECT P0, URZ, PT ;  /* 0x0000000000ff782f */ /* 0x000fe20003800000 */
[----:B------:R-:W-:-:S12]  /*2fb0*/  BSSY B0, `(.L_x_57) ;  /* 0x0000025000007945 */ /* 0x000fd80003800000 */
[----:B------:R-:W-:Y:S05]  /*2fc0*/  @!P0 BRA `(.L_x_58) ;  /* 0x00000000008c8947 */ /* 0x000fea0003800000 */
[----:B------:R-:W-:-:S05]  /*2fd0*/  UMOV UR5, 0x10 ;  /* 0x0000001000057882 */ /* 0x000fca0000000000 */
[----:B------:R-:W-:Y:S04]  /*2fe0*/  DEPBAR.LE SB1, 0x36 ;  /* 0x00009d800000791a */ /* 0x000fe80000000000 */
[----:B------:R-:W1:Y:S02]  /*2ff0*/  UTCATOMSWS.2CTA.FIND_AND_SET.ALIGN UP1, UR5, UR5 ;  /* 0x00000005000575e3 */ /* 0x000e640008220800 */
[----:B-1----:R-:W-:Y:S01]  /*3000*/  MOV R11, UR5 ;  /* 0x00000005000b7c02 */ /* 0x002fe20008000f00 */
[----:B------:R-:W-:Y:S06]  /*3010*/  BRA.U UP1, `(.L_x_59) ;  /* 0x0000000101187547 */ /* 0x000fec000b800000 */
.L_x_60:
[----:B------:R-:W-:Y:S05]  /*3020*/  NANOSLEEP 0x64 ;  /* 0x000000640000795d */ /* 0x000fea0003800000 */
[----:B------:R-:W-:-:S05]  /*3030*/  UMOV UR5, 0x10 ;  /* 0x0000001000057882 */ /* 0x000fca0000000000 */
[----:B------:R-:W-:Y:S04]  /*3040*/  DEPBAR.LE SB1, 0x36 ;  /* 0x00009d800000791a */ /* 0x000fe80000000000 */
[----:B------:R-:W1:Y:S02]  /*3050*/  UTCATOMSWS.2CTA.FIND_AND_SET.ALIGN UP1, UR5, UR5 ;  /* 0x00000005000575e3 */ /* 0x000e640008220800 */
[----:B-1----:R-:W-:Y:S01]  /*3060*/  MOV R11, UR5 ;  /* 0x00000005000b7c02 */ /* 0x002fe20008000f00 */
[----:B------:R-:W-:Y:S05]  /*3070*/  BRA.U !UP1, `(.L_x_60) ;  /* 0xfffffffd09e87547 */ /* 0x000fea000b83ffff */
.L_x_59:
[----:B------:R-:W1:Y:S01]  /*3080*/  LDS R5, [UR4+0x10] ;  /* 0x00001004ff057984 */ /* 0x000e620008000800 */
[----:B------:R-:W-:Y:S01]  /*3090*/  IMAD.U32 R3, RZ, RZ, UR37 ;  /* 0x00000025ff037e24 */ /* 0x000fe2000f8e00ff */
[----:B------:R-:W-:-:S03]  /*30a0*/  MOV R2, UR8 ;  /* 0x0000000800027c02 */ /* 0x000fc60008000f00 */
[----:B------:R-:W-:Y:S01]  /*30b0*/  VIADD R3, R3, 0x140 ;  /* 0x0000014003037836 */ /* 0x000fe20000000000 */
[----:B-1----:R-:W-:-:S04]  /*30c0*/  SHF.L.U32 R5, R5, 0x1f, RZ ;  /* 0x0000001f05057819 */ /* 0x002fc800000006ff */
[----:B------:R-:W1:Y:S02]  /*30d0*/  SYNCS.PHASECHK.TRANS64.TRYWAIT P0, [UR4+0x8], R5 ;  /* 0x00000805ff0075a7 */ /* 0x000e640008001104 */
[----:B-1----:R-:W-:Y:S05]  /*30e0*/  @P0 BRA `(.L_x_61) ;  /* 0x0000000000080947 */ /* 0x002fea0003800000 */
[----:B------:R-:W1:Y:S02]  /*30f0*/  SYNCS.PHASECHK.TRANS64.TRYWAIT P0, [UR4+0x8], R5 ;  /* 0x00000805ff0075a7 */ /* 0x000e640008001104 */
[----:B-1----:R-:W-:Y:S05]  /*3100*/  @!P0 BRA `(.L_x_62) ;  /* 0x0000005800fc8947 */ /* 0x002fea0003800000 */
.L_x_61:
[----:B-1----:R-:W-:Y:S01]  /*3110*/  HFMA2 R4, -RZ, RZ, 0, 5.9604644775390625e-08 ;  /* 0x00000001ff047431 */ /* 0x002fe200000001ff */
[----:B------:R-:W-:Y:S01]  /*3120*/  UPRMT UR5, UR8, 0x654, UR6 ;  /* 0x0000065408057896 */ /* 0x000fe20008000006 */
[----:B------:R-:W-:Y:S01]  /*3130*/  IMAD.MOV.U32 R6, RZ, RZ, 0xffff ;  /* 0x0000ffffff067424 */ /* 0x000fe200078e00ff */
[----:B------:R-:W-:Y:S01]  /*3140*/  PRMT R2, R2, 0x654, R3 ;  /* 0x0000065402027816 */ /* 0x000fe20000000003 */
[----:B------:R-:W-:Y:S02]  /*3150*/  IMAD.MOV.U32 R5, RZ, RZ, 0x4 ;  /* 0x00000004ff057424 */ /* 0x000fe400078e00ff */
[----:B------:R-:W-:Y:S01]  /*3160*/  IMAD.SHL.U32 R9, R11, 0x20, RZ ;  /* 0x000000200b097824 */ /* 0x000fe200078e00ff */
[----:B------:R-:W-:Y:S02]  /*3170*/  MOV R3, UR5 ;  /* 0x0000000500037c02 */ /* 0x000fe40008000f00 */
[-C--:B------:R-:W-:Y:S01]  /*3180*/  SHF.L.U32 R7, R6, R11.reuse, RZ ;  /* 0x0000000b06077219 */ /* 0x080fe200000006ff */
[----:B------:R1:W-:Y:S01]  /*3190*/  SYNCS.ARRIVE.TRANS64.RED RZ, [UR5], R5 ;  /* 0x00000005ffff79a7 */ /* 0x0003e20008000405 */
[----:B------:R-:W-:Y:S01]  /*31a0*/  SHF.L.U32 R6, R4, R11, RZ ;  /* 0x0000000b04067219 */ /* 0x000fe200000006ff */
[----:B------:R1:W-:Y:S04]  /*31b0*/  STS [UR37+0x140], R9 ;  /* 0x00014009ff007988 */ /* 0x0003e80008000825 */
[----:B------:R1:W-:Y:S04]  /*31c0*/  STAS [R2.64], R11 ;  /* 0x0000000b02007dbd */ /* 0x0003e8000c0008ff */
[----:B------:R1:W-:Y:S04]  /*31d0*/  ATOMS.OR RZ, [UR4+0x14], R7 ;  /* 0x00001407ffff798c */ /* 0x0003e8000b000004 */
[----:B------:R1:W-:Y:S04]  /*31e0*/  ATOMS.OR RZ, [UR4+0x18], R6 ;  /* 0x00001806ffff798c */ /* 0x0003e8000b000004 */
[----:B------:R1:W-:Y:S02]  /*31f0*/  ATOMS.XOR RZ, [UR4+0x10], R4 ;  /* 0x00001004ffff798c */ /* 0x0003e4000b800004 */
.L_x_58:
[----:B------:R-:W-:Y:S05]  /*3200*/  BSYNC B0 ;  /* 0x0000000000007941 */ /* 0x000fea0003800000 */
.L_x_57:
[----:B------:R-:W-:Y:S05]  /*3210*/  BRA.U UP0, `(.L_x_63) ;  /* 0x00000001006c7547 */ /* 0x000fea000b800000 */
[----:B------:R-:W-:-:S03]  /*3220*/  UMOV UR5, 0xffffffff ;  /* 0xffffffff00057882 */ /* 0x000fc60000000000 */
[----:B------:R-:W-:Y:S05]  /*3230*/  BRA.DIV UR5, `(.L_x_64) ;  /* 0x0000005a05c87947 */ /* 0x000fea000b800000 */
[----:B------:R-:W-:-:S13]  /*3240*/  ELECT P6, URZ, PT ;  /* 0x0000000000ff782f */ /* 0x000fda00038c0000 */
.L_x_166:
[----:B------:R-:W-:Y:S05]  /*3250*/  @!P6 BRA `(.L_x_63) ;  /* 0x00000000005ce947 */ /* 0x000fea0003800000 */
[----:B-1----:R-:W1:Y:S02]  /*3260*/  LDS R3, [UR4+0x10] ;  /* 0x00001004ff037984 */ /* 0x002e640008000800 */
[----:B-1----:R-:W-:-:S04]  /*3270*/  SHF.L.U32 R3, R3, 0x1f, RZ ;  /* 0x0000001f03037819 */ /* 0x002fc800000006ff */
[----:B------:R-:W1:Y:S02]  /*3280*/  SYNCS.PHASECHK.TRANS64.TRYWAIT P0, [UR4+0x8], R3 ;  /* 0x00000803ff0075a7 */ /* 0x000e640008001104 */
[----:B-1----:R-:W-:Y:S05]  /*3290*/  @P0 BRA `(.L_x_65) ;  /* 0x0000000000080947 */ /* 0x002fea0003800000 */
[----:B------:R-:W1:Y:S02]  /*32a0*/  SYNCS.PHASECHK.TRANS64.TRYWAIT P0, [UR4+0x8], R3 ;  /* 0x00000803ff0075a7 */ /* 0x000e640008001104 */
[----:B-1----:R-:W-:Y:S05]  /*32b0*/  @!P0 BRA `(.L_x_66) ;  /* 0x0000005800c88947 */ /* 0x002fea0003800000 */
.L_x_65:
[----:B------:R-:W2:Y:S01]  /*32c0*/  LDS R5, [UR37+0x140] ;  /* 0x00014025ff057984 */ /* 0x000ea20008000800 */
[----:B-1----:R-:W-:Y:S02]  /*32d0*/  HFMA2 R2, -RZ, RZ, 0, 5.9604644775390625e-08 ;  /* 0x00000001ff027431 */ /* 0x002fe400000001ff */
[----:B------:R-:W-:Y:S01]  /*32e0*/  IMAD.MOV.U32 R3, RZ, RZ, 0xffff ;  /* 0x0000ffffff037424 */ /* 0x000fe200078e00ff */
[----:B------:R-:W-:Y:S01]  /*32f0*/  UPRMT UR5, UR8, 0x654, UR6 ;  /* 0x0000065408057896 */ /* 0x000fe20008000006 */
[----:B--2---:R-:W-:-:S03]  /*3300*/  IMAD.SHL.U32 R4, R5, 0x20, RZ ;  /* 0x0000002005047824 */ /* 0x004fc600078e00ff */
[-C--:B------:R-:W-:Y:S02]  /*3310*/  SHF.L.U32 R3, R3, R5.reuse, RZ ;  /* 0x0000000503037219 */ /* 0x080fe400000006ff */
[----:B------:R-:W-:Y:S01]  /*3320*/  SHF.L.U32 R5, R2, R5, RZ ;  /* 0x0000000502057219 */ /* 0x000fe200000006ff */
[----:B------:R2:W-:Y:S04]  /*3330*/  STS [UR37+0x140], R4 ;  /* 0x00014004ff007988 */ /* 0x0005e80008000825 */
[----:B------:R2:W-:Y:S04]  /*3340*/  ATOMS.OR RZ, [UR4+0x14], R3 ;  /* 0x00001403ffff798c */ /* 0x0005e8000b000004 */
[----:B------:R2:W-:Y:S01]  /*3350*/  ATOMS.OR RZ, [UR4+0x18], R5 ;  /* 0x00001805ffff798c */ /* 0x0005e2000b000004 */
[----:B------:R-:W-:Y:S03]  /*3360*/  SYNCS.ARRIVE.TRANS64.RED.A1T0 RZ, [UR5], RZ ;  /* 0x000000ffffff79a7 */ /* 0x000fe60008100405 */
[----:B------:R2:W-:Y:S01]  /*3370*/  ATOMS.XOR RZ, [UR4+0x10], R2 ;  /* 0x00001002ffff798c */ /* 0x0005e2000b800004 */
[----:B------:R-:W-:Y:S05]  /*3380*/  BRA `(.L_x_63) ;  /* 0x0000000000107947 */ /* 0x000fea0003800000 */
.L_x_56:
[----:B------:R-:W-:-:S05]  /*3390*/  MOV R2, 0xffffffff ;  /* 0xffffffff00027802 */ /* 0x000fca0000000f00 */
[----:B------:R1:W-:Y:S02]  /*33a0*/  STS [UR37+0x140], R2 ;  /* 0x00014002ff007988 */ /* 0x0003e40008000825 */
[----:B-1----:R-:W-:Y:S02]  /*33b0*/  MOV R2, 0x33d0 ;  /* 0x000033d000027802 */ /* 0x002fe40000000f00 */
[----:B-----5:R-:W-:Y:S05]  /*33c0*/  CALL.REL.NOINC `($__internal_1_$__cuda_sm10x_tcgen05_guardrail_trap_phase_invalid_during_alloc) ;  /* 0x00000060009c7944 */ /* 0x020fea0003c00000 */
.L_x_63:
[----:B------:R-:W-:Y:S05]  /*33d0*/  WARPSYNC.ALL ;  /* 0x0000000000007948 */ /* 0x000fea0003800000 */
[----:B------:R-:W3:Y:S01]  /*33e0*/  S2UR UR5, SR_CgaCtaId ;  /* 0x00000000000579c3 */ /* 0x000ee20000008800 */
[----:B------:R-:W-:Y:S01]  /*33f0*/  UMOV UR4, 0x400 ;  /* 0x0000040000047882 */ /* 0x000fe20000000000 */
[----:B------:R-:W-:-:S06]  /*3400*/  NOP ;  /* 0x0000000000007918 */ /* 0x000fcc0000000000 */
[----:B------:R-:W-:Y:S06]  /*3410*/  BAR.ARV 0x6, 0xa0 ;  /* 0x0182800000007b1d */ /* 0x000fec0000002000 */
[----:B------:R-:W4:Y:S01]  /*3420*/  LDCU UR6, c[0x0][0x38c] ;  /* 0x00007180ff0677ac */ /* 0x000f220008000800 */
[----:B------:R-:W-:Y:S01]  /*3430*/  LOP3.LUT R0, R0, 0xffff, RZ, 0xc0, !PT ;  /* 0x0000ffff00007812 */ /* 0x000fe200078ec0ff */
[----:B-1----:R-:W-:Y:S01]  /*3440*/  IMAD.MOV.U32 R9, RZ, RZ, 0x1 ;  /* 0x00000001ff097424 */ /* 0x002fe200078e00ff */
[----:B------:R-:W-:Y:S01]  /*3450*/  LOP3.LUT R8, R8, 0xffff, RZ, 0xc0, !PT ;  /* 0x0000ffff08087812 */ /* 0x000fe200078ec0ff */
[----:B------:R-:W-:Y:S01]  /*3460*/  UMOV UR18, URZ ;  /* 0x000000ff00127c82 */ /* 0x000fe20008000000 */
[----:B------:R-:W-:Y:S01]  /*3470*/  R2UR UR11, R0 ;  /* 0x00000000000b72ca */ /* 0x000fe200000e0000 */
[----:B------:R-:W-:Y:S01]  /*3480*/  UMOV UR17, URZ ;  /* 0x000000ff00117c82 */ /* 0x000fe20008000000 */
[----:B------:R-:W-:Y:S01]  /*3490*/  R2UR UR12, R8 ;  /* 0x00000000080c72ca */ /* 0x000fe200000e0000 */
[----:B------:R-:W-:Y:S01]  /*34a0*/  IMAD.MOV.U32 R8, RZ, RZ, RZ ;  /* 0x000000ffff087224 */ /* 0x000fe200078e00ff */
[----:B------:R-:W-:Y:S01]  /*34b0*/  UMOV UR16, URZ ;  /* 0x000000ff00107c82 */ /* 0x000fe20008000000 */
[----:B---3--:R-:W-:-:S02]  /*34c0*/  ULEA UR5, UR5, UR4, 0x18 ;  /* 0x0000000405057291 */ /* 0x008fc4000f8ec0ff */
[----:B------:R-:W-:Y:S02]  /*34d0*/  UISETP.NE.AND UP2, UPT, UR9, URZ, UPT ;  /* 0x000000ff0900728c */ /* 0x000fe4000bf45270 */
[----:B------:R-:W-:Y:S02]  /*34e0*/  UIADD3 UR13, UPT, UPT, UR5, 0xc300, URZ ;  /* 0x0000c300050d7890 */ /* 0x000fe4000fffe0ff */
[----:B------:R-:W-:Y:S02]  /*34f0*/  UIADD3 UR20, UPT, UPT, UR5, 0x4300, URZ ;  /* 0x0000430005147890 */ /* 0x000fe4000fffe0ff */
[----:B----4-:R-:W-:Y:S01]  /*3500*/  UIADD3 UR6, UPT, UPT, UR6, 0x3f, URZ ;  /* 0x0000003f06067890 */ /* 0x010fe2000fffe0ff */
[----:B--2---:R-:W1:Y:S01]  /*3510*/  LDS R2, [UR5+0x140] ;  /* 0x00014005ff027984 */ /* 0x004e620008000800 */
[----:B------:R-:W-:Y:S02]  /*3520*/  USHF.R.U32.HI UR13, URZ, 0x4, UR13 ;  /* 0x00000004ff0d7899 */ /* 0x000fe4000801160d */
[----:B------:R-:W-:-:S02]  /*3530*/  USHF.R.S32.HI UR4, URZ, 0x1f, UR6 ;  /* 0x0000001fff047899 */ /* 0x000fc40008011406 */
[----:B------:R-:W-:Y:S02]  /*3540*/  USHF.R.U32.HI UR20, URZ, 0x4, UR20 ;  /* 0x00000004ff147899 */ /* 0x000fe40008011614 */
[----:B------:R-:W-:Y:S02]  /*3550*/  ULEA.HI UR4, UR4, UR6, URZ, 0x6 ;  /* 0x0000000604047291 */ /* 0x000fe4000f8f30ff */
[----:B------:R-:W-:Y:S02]  /*3560*/  ULOP3.LUT UR13, UR13, 0x3fff, URZ, 0xc0, !UPT ;  /* 0x00003fff0d0d7892 */ /* 0x000fe4000f8ec0ff */
[----:B------:R-:W-:Y:S01]  /*3570*/  USHF.R.S32.HI UR4, URZ, 0x6, UR4 ;  /* 0x00000006ff047899 */ /* 0x000fe20008011404 */
[----:B------:R-:W-:Y:S01]  /*3580*/  UMOV UR28, 0x0 ;  /* 0x00000000001c7882 */ /* 0x000fe20000000000 */
[----:B------:R-:W-:Y:S02]  /*3590*/  UMOV UR29, 0x8208010 ;  /* 0x08208010001d7882 */ /* 0x000fe40000000000 */
[----:B------:R-:W-:-:S02]  /*35a0*/  UISETP.LT.AND UP0, UPT, UR4, 0x1, UPT ;  /* 0x000000010400788c */ /* 0x000fc4000bf01270 */
[----:B------:R-:W-:Y:S02]  /*35b0*/  ULOP3.LUT UR20, UR20, 0x3fff, URZ, 0xc0, !UPT ;  /* 0x00003fff14147892 */ /* 0x000fe4000f8ec0ff */
[----:B------:R-:W-:Y:S02]  /*35c0*/  ULOP3.LUT UR13, UR13, 0x10000, URZ, 0xfc, !UPT ;  /* 0x000100000d0d7892 */ /* 0x000fe4000f8efcff */
[----:B------:R-:W-:Y:S01]  /*35d0*/  USEL UR19, UR4, 0x1, !UP0 ;  /* 0x0000000104137887 */ /* 0x000fe2000c000000 */
[----:B------:R-:W-:Y:S01]  /*35e0*/  UMOV UR26, 0x0 ;  /* 0x00000000001a7882 */ /* 0x000fe20000000000 */
[----:B------:R-:W-:Y:S01]  /*35f0*/  UMOV UR27, 0x8208010 ;  /* 0x08208010001b7882 */ /* 0x000fe20000000000 */
[----:B------:R-:W-:Y:S01]  /*3600*/  UMOV UR24, 0x0 ;  /* 0x0000000000187882 */ /* 0x000fe20000000000 */
[----:B------:R-:W-:Y:S01]  /*3610*/  UMOV UR25, 0x8208010 ;  /* 0x0820801000197882 */ /* 0x000fe20000000000 */
[----:B------:R-:W-:Y:S01]  /*3620*/  UMOV UR22, 0x0 ;  /* 0x0000000000167882 */ /* 0x000fe20000000000 */
[----:B------:R-:W-:Y:S01]  /*3630*/  UMOV UR23, 0x8208010 ;  /* 0x0820801000177882 */ /* 0x000fe20000000000 */
[----:B-1----:R-:W-:-:S02]  /*3640*/  R2UR UR21, R2 ;  /* 0x00000000021572ca */ /* 0x002fc400000e0000 */
[----:B------:R-:W-:-:S13]  /*3650*/  CS2R R2, SRZ ;  /* 0x0000000000027805 */ /* 0x000fda000001ff00 */
.L_x_74:
[C---:B------:R-:W-:Y:S02]  /*3660*/  LEA R0, R8.reuse, UR5, 0x3 ;  /* 0x0000000508007c11 */ /* 0x040fe4000f8e18ff */
[----:B------:R-:W-:Y:S02]  /*3670*/  SHF.L.U32 R5, R3, 0x1f, RZ ;  /* 0x0000001f03057819 */ /* 0x000fe400000006ff */
[----:B------:R-:W-:Y:S02]  /*3680*/  LEA R4, R8, UR5, 0x4 ;  /* 0x0000000508047c11 */ /* 0x000fe4000f8e20ff */
[----:B------:R-:W1:Y:S02]  /*3690*/  SYNCS.PHASECHK.TRANS64.TRYWAIT P0, [R0+URZ+0x90], R5 ;  /* 0x00009005000075a7 */ /* 0x000e6400080011ff */
[----:B-1-34-:R-:W-:Y:S05]  /*36a0*/  @!P0 BRA `(.L_x_67) ;  /* 0x0000005400e48947 */ /* 0x01afea0003800000 */
.L_x_167:
[----:B-1----:R-:W1:Y:S01]  /*36b0*/  LDS.128 R4, [R4+0x120] ;  /* 0x0001200004047984 */ /* 0x002e620000000c00 */
[----:B------:R-:W-:Y:S02]  /*36c0*/  VIADD R0, R0, 0xa0 ;  /* 0x000000a000007836 */ /* 0x000fe40000000000 */
[----:B------:R-:W-:Y:S01]  /*36d0*/  VIADD R8, R8, 0x1 ;  /* 0x0000000108087836 */ /* 0x000fe20000000000 */
[----:B------:R-:W-:Y:S01]  /*36e0*/  @!PT LDS RZ, [RZ] ;  /* 0x00000000fffff984 */ /* 0x000fe20000000800 */
[----:B------:R-:W-:Y:S01]  /*36f0*/  @!PT LDS RZ, [RZ] ;  /* 0x00000000fffff984 */ /* 0x000fe20000000800 */
[----:B------:R-:W-:Y:S01]  /*3700*/  @!PT LDS RZ, [RZ] ;  /* 0x00000000fffff984 */ /* 0x000fe20000000800 */
[----:B------:R-:W-:Y:S01]  /*3710*/  @!PT LDS RZ, [RZ] ;  /* 0x00000000fffff984 */ /* 0x000fe20000000800 */
[----:B------:R2:W-:Y:S06]  /*3720*/  MEMBAR.ALL.CTA ;  /* 0x0000000000007992 */ /* 0x0005ec0000008000 */
[----:B--2---:R-:W2:Y:S01]  /*3730*/  FENCE.VIEW.ASYNC.S ;  /* 0x00000000000073c6 */ /* 0x004ea20000000000 */
[----:B------:R-:W-:-:S04]  /*3740*/  PRMT R0, RZ, 0x654, R0 ;  /* 0x00000654ff007816 */ /* 0x000fc80000000000 */
[----:B--2---:R2:W-:Y:S01]  /*3750*/  SYNCS.ARRIVE.TRANS64.RED.A1T0 RZ, [R0+URZ], RZ ;  /* 0x000000ff00ff79a7 */ /* 0x0045e200081004ff */
[----:B-1----:R-:W-:Y:S01]  /*3760*/  LOP3.LUT P1, RZ, R6, 0x1, RZ, 0xc0, !PT ;  /* 0x0000000106ff7812 */ /* 0x002fe2000782c0ff */
[----:B--2---:R-:W-:-:S12]  /*3770*/  BRA.U UP2, `(.L_x_68) ;  /* 0x0000000502087547 */ /* 0x004fd8000b800000 */
[----:B------:R-:W1:Y:S01]  /*3780*/  LDCU UR6, c[0x0][0x38c] ;  /* 0x00007180ff0677ac */ /* 0x000e620008000800 */
[----:B------:R-:W-:Y:S02]  /*3790*/  PLOP3.LUT P2, PT, PT, PT, PT, 0x80, 0x8 ;  /* 0x000000000008781c */ /* 0x000fe40003f4f070 */
[----:B------:R-:W-:Y:S01]  /*37a0*/  SHF.L.U32 R5, R9, 0x1f, RZ ;  /* 0x0000001f09057819 */ /* 0x000fe200000006ff */
[----:B------:R-:W-:Y:S02]  /*37b0*/  ULEA UR7, UR18, UR5, 0x3 ;  /* 0x0000000512077291 */ /* 0x000fe4000f8e18ff */
[----:B------:R-:W-:Y:S02]  /*37c0*/  ULEA UR10, UR18, UR21, 0x6 ;  /* 0x00000015120a7291 */ /* 0x000fe4000f8e30ff */
[----:B-1----:R-:W-:-:S06]  /*37d0*/  UISETP.GE.AND UP0, UPT, UR6, 0x1, UPT ;  /* 0x000000010600788c */ /* 0x002fcc000bf06270 */
[----:B------:R-:W-:-:S05]  /*37e0*/  PLOP3.LUT P0, PT, PT, PT, UP0, 0x80, 0x8 ;  /* 0x000000000008781c */ /* 0x000fca0003f0f008 */
[----:B------:R-:W-:-:S08]  /*37f0*/  @UP0 ULEA UR6, UR17, UR5, 0x3 ;  /* 0x0000000511060291 */ /* 0x000fd0000f8e18ff */
[----:B------:R-:W-:-:S04]  /*3800*/  @P0 SHF.L.U32 R0, R2, 0x1f, RZ ;  /* 0x0000001f02000819 */ /* 0x000fc800000006ff */
[----:B------:R1:W2:Y:S01]  /*3810*/  @P0 SYNCS.PHASECHK.TRANS64.TRYWAIT P2, [UR6], R0 ;  /* 0x00000000ff0005a7 */ /* 0x0002a20008041106 */
[----:B------:R-:W3:Y:S02]  /*3820*/  SYNCS.PHASECHK.TRANS64.TRYWAIT P0, [UR7+0xd0], R5 ;  /* 0x0000d005ff0075a7 */ /* 0x000ee40008001107 */
[----:B-123--:R-:W-:Y:S05]  /*3830*/  @!P0 BRA `(.L_x_69) ;  /* 0x0000005400948947 */ /* 0x00efea0003800000 */
.L_x_169:
[----:B------:R-:W-:Y:S01]  /*3840*/  UMOV UR15, UR16 ;  /* 0x00000010000f7c82 */ /* 0x000fe20008000000 */
[----:B------:R-:W-:Y:S05]  /*3850*/  BRA.U !UP0, `(.L_x_70) ;  /* 0x0000000108c07547 */ /* 0x000fea000b800000 */
[----:B------:R-:W-:Y:S02]  /*3860*/  UIADD3 UR15, UPT, UPT, UR19, UR16, URZ ;  /* 0x00000010130f7290 */ /* 0x000fe4000fffe0ff */
[----:B------:R-:W-:Y:S01]  /*3870*/  UPLOP3.LUT UP3, UPT, UPT, UPT, UPT, 0x40, 0x4 ;  /* 0x000000000004789c */ /* 0x000fe20003f6e870 */
[----:B------:R-:W-:Y:S01]  /*3880*/  UMOV UR14, UR4 ;  /* 0x00000004000e7c82 */ /* 0x000fe20008000000 */
[----:B------:R-:W-:-:S09]  /*3890*/  UMOV UR46, UR17 ;  /* 0x00000011002e7c82 */ /* 0x000fd20008000000 */
.L_x_73:
[----:B--2---:R-:W-:Y:S01]  /*38a0*/  ULEA UR6, UR46, UR5, 0x3 ;  /* 0x000000052e067291 */ /* 0x004fe2000f8e18ff */
[----:B---3--:R-:W-:Y:S11]  /*38b0*/  @P2 BRA `(.L_x_71) ;  /* 0x00000000000c2947 */ /* 0x008ff60003800000 */
[----:B-1----:R-:W-:Y:S04]  /*38c0*/  SHF.L.U32 R5, R2, 0x1f, RZ ;  /* 0x0000001f02057819 */ /* 0x002fe800000006ff */
[----:B------:R-:W1:Y:S02]  /*38d0*/  SYNCS.PHASECHK.TRANS64.TRYWAIT P0, [UR6], R5 ;  /* 0x00000005ff0075a7 */ /* 0x000e640008001106 */
[----:B-1----:R-:W-:Y:S05]  /*38e0*/  @!P0 BRA `(.L_x_72) ;  /* 0x0000005400808947 */ /* 0x002fea0003800000 */
.L_x_71:
[----:B------:R-:W-:Y:S01]  /*38f0*/  UISETP.NE.AND UP0, UPT, UR14, 0x1, UPT ;  /* 0x000000010e00788c */ /* 0x000fe2000bf05270 */
[----:B------:R-:W-:Y:S01]  /*3900*/  PLOP3.LUT P2, PT, PT, PT, PT, 0x80, 0x8 ;  /* 0x000000000008781c */ /* 0x000fe20003f4f070 */
[----:B------:R-:W-:Y:S02]  /*3910*/  UIADD3 UR17, UPT, UPT, UR46, 0x1, URZ ;  /* 0x000000012e117890 */ /* 0x000fe4000fffe0ff */
[----:B------:R-:W-:Y:S02]  /*3920*/  ULEA UR32, UR46, UR20, 0x9 ;  /* 0x000000142e207291 */ /* 0x000fe4000f8e48ff */
[----:B------:R-:W-:Y:S01]  /*3930*/  UISETP.NE.AND UP1, UPT, UR17, 0x4, UPT ;  /* 0x000000041100788c */ /* 0x000fe2000bf25270 */
[----:B------:R-:W-:Y:S01]  /*3940*/  PLOP3.LUT P0, PT, PT, PT, UP0, 0x80, 0x8 ;  /* 0x000000000008781c */ /* 0x000fe20003f0f008 */
[----:B------:R-:W-:Y:S02]  /*3950*/  UIADD3 UR44, UPT, UPT, UR32, 0x80, URZ ;  /* 0x00000080202c7890 */ /* 0x000fe4000fffe0ff */
[----:B------:R-:W-:Y:S02]  /*3960*/  USEL UR31, URZ, 0x1, UP1 ;  /* 0x00000001ff1f7887 */ /* 0x000fe40008800000 */
[----:B------:R-:W-:Y:S02]  /*3970*/  USEL UR17, UR17, URZ, UP1 ;  /* 0x000000ff11117287 */ /* 0x000fe40008800000 */
[----:B------:R-:W-:Y:S02]  /*3980*/  UIADD3 UR40, UPT, UPT, UR32, 0x100, URZ ;  /* 0x0000010020287890 */ /* 0x000fe4000fffe0ff */
[----:B------:R-:W-:Y:S01]  /*3990*/  @UP0 ULEA UR30, UR17, UR5, 0x3 ;  /* 0x00000005111e0291 */ /* 0x000fe2000f8e18ff */
[----:B------:R-:W-:Y:S01]  /*39a0*/  LOP3.LUT R2, R2, UR31, RZ, 0x3c, !PT ;  /* 0x0000001f02027c12 */ /* 0x000fe2000f8e3cff */
[----:B------:R-:W-:Y:S02]  /*39b0*/  UIADD3 UR36, UPT, UPT, UR32, 0x180, URZ ;  /* 0x0000018020247890 */ /* 0x000fe4000fffe0ff */
[----:B------:R-:W-:Y:S01]  /*39c0*/  UIADD3 UR6, UPT, UPT, UR6, 0x20, URZ ;  /* 0x0000002006067890 */ /* 0x000fe2000fffe0ff */
[----:B-1----:R-:W-:Y:S01]  /*39d0*/  @P0 SHF.L.U32 R0, R2, 0x1f, RZ ;  /* 0x0000001f02000819 */ /* 0x002fe200000006ff */
[----:B------:R-:W-:Y:S02]  /*39e0*/  UIADD3 UR16, UPT, UPT, UR16, 0x1, URZ ;  /* 0x0000000110107890 */ /* 0x000fe4000fffe0ff */
[----:B------:R-:W-:Y:S01]  /*39f0*/  UIADD3 UR14, UPT, UPT, UR14, -0x1, URZ ;  /* 0xffffffff0e0e7890 */ /* 0x000fe2000fffe0ff */
[----:B------:R2:W3:Y:S01]  /*3a00*/  @P0 SYNCS.PHASECHK.TRANS64.TRYWAIT P2, [UR30], R0 ;  /* 0x00000000ff0005a7 */ /* 0x0004e2000804111e */
[----:B------:R-:W-:Y:S02]  /*3a10*/  ULEA UR30, UR46, UR13, 0x9 ;  /* 0x0000000d2e1e7291 */ /* 0x000fe4000f8e48ff */
[----:B------:R-:W-:Y:S02]  /*3a20*/  UISETP.NE.AND UP0, UPT, UR16, UR15, UPT ;  /* 0x0000000f1000728c */ /* 0x000fe4000bf05270 */
[----:B------:R-:W-:Y:S02]  /*3a30*/  UIADD3 UR42, UPT, UPT, UR30, 0x2, URZ ;  /* 0x000000021e2a7890 */ /* 0x000fe4000fffe0ff */
[----:B------:R-:W-:Y:S02]  /*3a40*/  UIADD3 UR38, UPT, UPT, UR30, 0x4, URZ ;  /* 0x000000041e267890 */ /* 0x000fe4000fffe0ff */
[----:B------:R-:W-:Y:S01]  /*3a50*/  UIADD3 UR34, UPT, UPT, UR30, 0x6, URZ ;  /* 0x000000061e227890 */ /* 0x000fe2000fffe0ff */
[----:B------:R-:W-:Y:S01]  /*3a60*/  UMOV UR33, 0x40004040 ;  /* 0x4000404000217882 */ /* 0x000fe20000000000 */
[----:B------:R-:W-:Y:S01]  /*3a70*/  UMOV UR31, 0x40004040 ;  /* 0x40004040001f7882 */ /* 0x000fe20000000000 */
[----:B------:R-:W-:Y:S01]  /*3a80*/  UMOV UR45, 0x40004040 ;  /* 0x40004040002d7882 */ /* 0x000fe20000000000 */
[----:B------:R2:W-:Y:S01]  /*3a90*/  UTCHMMA.2CTA gdesc[UR32], gdesc[UR30], tmem[UR10], tmem[UR28], idesc[UR29], UP3 ;  /* 0x00ff1c1e200075ea */ /* 0x0005e20009a0000a */
[----:B------:R-:W-:Y:S01]  /*3aa0*/  UPLOP3.LUT UP3, UPT, UPT, UPT, UPT, 0x80, 0x8 ;  /* 0x000000000008789c */ /* 0x000fe20003f6f070 */
[----:B------:R-:W-:Y:S01]  /*3ab0*/  UMOV UR43, 0x40004040 ;  /* 0x40004040002b7882 */ /* 0x000fe20000000000 */
[----:B------:R-:W-:Y:S01]  /*3ac0*/  UMOV UR41, 0x40004040 ;  /* 0x4000404000297882 */ /* 0x000fe20000000000 */
[----:B------:R2:W-:Y:S01]  /*3ad0*/  UTCHMMA.2CTA gdesc[UR44], gdesc[UR42], tmem[UR10], tmem[UR26], idesc[UR27], UPT ;  /* 0x00ff1a2a2c0075ea */ /* 0x0005e2000ba0000a */
[----:B------:R-:W-:Y:S01]  /*3ae0*/  UMOV UR39, 0x40004040 ;  /* 0x4000404000277882 */ /* 0x000fe20000000000 */
[----:B------:R-:W-:Y:S01]  /*3af0*/  UMOV UR37, 0x40004040 ;  /* 0x4000404000257882 */ /* 0x000fe20000000000 */
[----:B------:R-:W-:Y:S01]  /*3b00*/  UMOV UR35, 0x40004040 ;  /* 0x4000404000237882 */ /* 0x000fe20000000000 */
[----:B------:R2:W-:Y:S01]  /*3b10*/  UTCHMMA.2CTA gdesc[UR40], gdesc[UR38], tmem[UR10], tmem[UR24], idesc[UR25], UPT ;  /* 0x00ff1826280075ea */ /* 0x0005e2000ba0000a */
[----:B------:R2:W-:Y:S01]  /*3b20*/  UTCHMMA.2CTA gdesc[UR36], gdesc[UR34], tmem[UR10], tmem[UR22], idesc[UR23], UPT ;  /* 0x00ff1622240075ea */ /* 0x0005e2000ba0000a */
[----:B------:R2:W-:Y:S01]  /*3b30*/  UTCBAR.2CTA.MULTICAST [UR6], URZ, UR12 ;  /* 0x000000ff060073e9 */ /* 0x0005e2000820080c */
[----:B------:R-:W-:Y:S01]  /*3b40*/  UMOV UR46, UR17 ;  /* 0x00000011002e7c82 */ /* 0x000fe20008000000 */
[----:B------:R-:W-:Y:S05]  /*3b50*/  BRA.U UP0, `(.L_x_73) ;  /* 0xfffffffd00507547 */ /* 0x000fea000b83ffff */
.L_x_70:
[----:B------:R-:W-:Y:S01]  /*3b60*/  UIADD3 UR7, UPT, UPT, UR7, 0xb0, URZ ;  /* 0x000000b007077890 */ /* 0x000fe2000fffe0ff */
[----:B------:R-:W-:-:S08]  /*3b70*/  UMOV UR16, UR15 ;  /* 0x0000000f00107c82 */ /* 0x000fd00008000000 */
[----:B------:R4:W-:Y:S01]  /*3b80*/  UTCBAR.2CTA.MULTICAST [UR7], URZ, UR11 ;  /* 0x000000ff070073e9 */ /* 0x0009e2000820080b */
[----:B------:R-:W-:Y:S02]  /*3b90*/  NOP ;  /* 0x0000000000007918 */ /* 0x000fe40000000000 */
.L_x_68:
[----:B------:R-:W-:Y:S01]  /*3ba0*/  UIADD3 UR18, UPT, UPT, UR18, 0x1, URZ ;  /* 0x0000000112127890 */ /* 0x000fe2000fffe0ff */
[----:B------:R-:W-:-:S03]  /*3bb0*/  ISETP.NE.AND P0, PT, R8, 0x2, PT ;  /* 0x000000020800780c */ /* 0x000fc60003f05270 */
[----:B------:R-:W-:Y:S01]  /*3bc0*/  UISETP.NE.AND UP0, UPT, UR18, 0x4, UPT ;  /* 0x000000041200788c */ /* 0x000fe2000bf05270 */
[----:B-12---:R-:W-:Y:S02]  /*3bd0*/  SEL R0, RZ, 0x1, P0 ;  /* 0x00000001ff007807 */ /* 0x006fe40000000000 */
[----:B------:R-:W-:Y:S01]  /*3be0*/  SEL R8, R8, RZ, P0 ;  /* 0x000000ff08087207 */ /* 0x000fe20000000000 */
[----:B------:R-:W-:Y:S01]  /*3bf0*/  USEL UR6, URZ, 0x1, UP0 ;  /* 0x00000001ff067887 */ /* 0x000fe20008000000 */
[----:B------:R-:W-:Y:S01]  /*3c00*/  LOP3.LUT R3, R3, R0, RZ, 0x3c, !PT ;  /* 0x0000000003037212 */ /* 0x000fe200078e3cff */
[----:B------:R-:W-:-:S04]  /*3c10*/  USEL UR18, UR18, URZ, UP0 ;  /* 0x000000ff12127287 */ /* 0x000fc80008000000 */
[----:B------:R-:W-:Y:S01]  /*3c20*/  LOP3.LUT R9, R9, UR6, RZ, 0x3c, !PT ;  /* 0x0000000609097c12 */ /* 0x000fe2000f8e3cff */
[----:B------:R-:W-:Y:S07]  /*3c30*/  @P1 BRA `(.L_x_74) ;  /* 0xfffffff800881947 */ /* 0x000fee000383ffff */
[----:B------:R-:W1:Y:S01]  /*3c40*/  S2UR UR4, SR_CgaCtaId ;  /* 0x00000000000479c3 */ /* 0x000e620000008800 */
[----:B------:R-:W-:Y:S01]  /*3c50*/  ELECT P0, URZ, PT ;  /* 0x0000000000ff782f */ /* 0x000fe20003800000 */
[----:B------:R-:W-:Y:S01]  /*3c60*/  HFMA2 R0, -RZ, RZ, 0, 5.9604644775390625e-08 ;  /* 0x00000001ff007431 */ /* 0x000fe200000001ff */
[----:B------:R-:W-:-:S05]  /*3c70*/  UMOV UR6, 0x40 ;  /* 0x0000004000067882 */ /* 0x000fca0000000000 */
[----:B------:R-:W-:Y:S01]  /*3c80*/  UVIRTCOUNT.DEALLOC.SMPOOL 0x80 ;  /* 0x000000800000784c */ /* 0x000fe20000000000 */
[----:B------:R-:W-:Y:S02]  /*3c90*/  UISETP.NE.AND UP0, UPT, UR9, URZ, UPT ;  /* 0x000000ff0900728c */ /* 0x000fe4000bf05270 */
[----:B-1----:R-:W-:-:S09]  /*3ca0*/  ULEA UR4, UR4, UR6, 0x18 ;  /* 0x0000000604047291 */ /* 0x002fd2000f8ec0ff */
[----:B------:R1:W-:Y:S01]  /*3cb0*/  @P0 STS.U8 [UR4+0x1c], R0 ;  /* 0x00001c00ff000988 */ /* 0x0003e20008000004 */
[----:B------:R-:W-:Y:S05]  /*3cc0*/  BRA.U UP0, `(.L_x_75) ;  /* 0x0000000100a07547 */ /* 0x000fea000b800000 */
[----:B------:R-:W-:Y:S01]  /*3cd0*/  UIADD3 UR6, UPT, UPT, UR5, 0xd0, URZ ;  /* 0x000000d005067890 */ /* 0x000fe2000fffe0ff */
[----:B------:R-:W-:-:S03]  /*3ce0*/  SHF.L.U32 R3, R9, 0x1f, RZ ;  /* 0x0000001f09037819 */ /* 0x000fc600000006ff */
[----:B----4-:R-:W-:-:S09]  /*3cf0*/  ULEA UR7, UR18, UR6, 0x3 ;  /* 0x0000000612077291 */ /* 0x010fd2000f8e18ff */
[----:B------:R-:W2:Y:S02]  /*3d00*/  SYNCS.PHASECHK.TRANS64.TRYWAIT P0, [UR7], R3 ;  /* 0x00000003ff0075a7 */ /* 0x000ea40008001107 */
[----:B--2---:R-:W-:Y:S05]  /*3d10*/  @!P0 BRA `(.L_x_76) ;  /* 0x00000050008c8947 */ /* 0x004fea0003800000 */
.L_x_172:
        /* <DEDUP_REMOVED lines=9> */
.L_x_174:
        /* <DEDUP_REMOVED lines=9> */
.L_x_176:
[----:B------:R-:W-:-:S04]  /*3e40*/  UIADD3 UR9, UPT, UPT, UR9, 0x1, URZ ;  /* 0x0000000109097890 */ /* 0x000fc8000fffe0ff */
[----:B------:R-:W-:-:S04]  /*3e50*/  UISETP.NE.AND UP1, UPT, UR9, 0x4, UPT ;  /* 0x000000040900788c */ /* 0x000fc8000bf25270 */
[----:B------:R-:W-:Y:S02]  /*3e60*/  USEL UR7, URZ, 0x1, UP1 ;  /* 0x00000001ff077887 */ /* 0x000fe40008800000 */
[----:B------:R-:W-:-:S04]  /*3e70*/  USEL UR9, UR9, URZ, UP1 ;  /* 0x000000ff09097287 */ /* 0x000fc80008800000 */
[----:B------:R-:W-:Y:S01]  /*3e80*/  ULEA UR9, UR9, UR6, 0x3 ;  /* 0x0000000609097291 */ /* 0x000fe2000f8e18ff */
[----:B-1----:R-:W-:-:S04]  /*3e90*/  LOP3.LUT R3, R2, UR7, RZ, 0x3c, !PT ;  /* 0x0000000702037c12 */ /* 0x002fc8000f8e3cff */
[----:B------:R-:W-:Y:S01]  /*3ea0*/  SHF.L.U32 R3, R3, 0x1f, RZ ;  /* 0x0000001f03037819 */ /* 0x000fe200000006ff */
[----:B------:R-:W-:-:S04]  /*3eb0*/  IMAD.U32 R0, RZ, RZ, UR9 ;  /* 0x00000009ff007e24 */ /* 0x000fc8000f8e00ff */
[----:B------:R1:W2:Y:S03]  /*3ec0*/  SYNCS.PHASECHK.TRANS64.TRYWAIT P0, [R0+URZ], R3 ;  /* 0x00000003000075a7 */ /* 0x0002a600080011ff */
[----:B--2---:R-:W-:Y:S05]  /*3ed0*/  @!P0 NANOSLEEP.SYNCS 0x989680 ;  /* 0x009896800000895d */ /* 0x004fea0003900000 */
[----:B------:R-:W2:Y:S02]  /*3ee0*/  @!P0 SYNCS.PHASECHK.TRANS64 P0, [R0+URZ], R3 ;  /* 0x00000003000085a7 */ /* 0x000ea400080010ff */
[----:B--2---:R-:W-:Y:S05]  /*3ef0*/  @P0 BRA `(.L_x_79) ;  /* 0x0000000000200947 */ /* 0x004fea0003800000 */
.L_x_80:
[----:B--2---:R2:W4:Y:S02]  /*3f00*/  SYNCS.PHASECHK.TRANS64.TRYWAIT P0, [R0+URZ], R3 ;  /* 0x00000003000075a7 */ /* 0x00452400080011ff */
[----:B----4-:R-:W-:Y:S05]  /*3f10*/  @!P0 NANOSLEEP.SYNCS 0x989680 ;  /* 0x009896800000895d */ /* 0x010fea0003900000 */
[----:B------:R-:W4:Y:S02]  /*3f20*/  @!P0 SYNCS.PHASECHK.TRANS64 P0, [R0+URZ], R3 ;  /* 0x00000003000085a7 */ /* 0x000f2400080010ff */
[----:B----4-:R-:W-:Y:S05]  /*3f30*/  @!P0 BRA `(.L_x_80) ;  /* 0xfffffffc00f08947 */ /* 0x010fea000383ffff */
[----:B------:R-:W-:Y:S05]  /*3f40*/  BRA `(.L_x_79) ;  /* 0x00000000000c7947 */ /* 0x000fea0003800000 */
.L_x_75:
[----:B------:R-:W-:-:S04]  /*3f50*/  UIADD3 UR6, UPT, UPT, UR5, 0x110, URZ ;  /* 0x0000011005067890 */ /* 0x000fc8000fffe0ff */
[----:B------:R-:W-:-:S09]  /*3f60*/  UPRMT UR6, UR8, 0x654, UR6 ;  /* 0x0000065408067896 */ /* 0x000fd20008000006 */
[----:B------:R-:W-:Y:S03]  /*3f70*/  SYNCS.ARRIVE.TRANS64.RED.A1T0 RZ, [UR6], RZ ;  /* 0x000000ffffff79a7 */ /* 0x000fe60008100406 */
.L_x_79:
[----:B-12---:R-:W-:Y:S01]  /*3f80*/  SHF.L.U32 R3, RZ, 0x1f, RZ ;  /* 0x0000001fff037819 */ /* 0x006fe200000006ff */
[----:B------:R-:W-:Y:S01]  /*3f90*/  UIADD3 UR6, UPT, UPT, UR5, 0x110, URZ ;  /* 0x0000011005067890 */ /* 0x000fe2000fffe0ff */
[----:B------:R-:W-:Y:S02]  /*3fa0*/  PLOP3.LUT P0, PT, PT, PT, UP0, 0x80, 0x8 ;  /* 0x000000000008781c */ /* 0x000fe40003f0f008 */
[----:B------:R-:W1:Y:S02]  /*3fb0*/  SYNCS.PHASECHK.TRANS64.TRYWAIT P1, [UR5+0x110], R3 ;  /* 0x00011003ff0075a7 */ /* 0x000e640008021105 */
[----:B-1----:R-:W-:Y:S09]  /*3fc0*/  @!P1 BRA `(.L_x_81) ;  /* 0x0000005000289947 */ /* 0x002ff20003800000 */
.L_x_178:
[----:B------:R-:W-:Y:S01]  /*3fd0*/  @!UP0 UPRMT UR6, UR8, 0x654, UR6 ;  /* 0x0000065408068896 */ /* 0x000fe20008000006 */
[----:B------:R-:W-:Y:S02]  /*3fe0*/  UMOV UR5, 0x1 ;  /* 0x0000000100057882 */ /* 0x000fe40000000000 */
[----:B------:R-:W-:-:S06]  /*3ff0*/  UMOV UR8, 0xffff ;  /* 0x0000ffff00087882 */ /* 0x000fcc0000000000 */
[----:B------:R-:W-:Y:S01]  /*4000*/  @!P0 SYNCS.ARRIVE.TRANS64.RED.A1T0 RZ, [UR6], RZ ;  /* 0x000000ffffff89a7 */ /* 0x000fe20008100406 */
[----:B------:R-:W-:Y:S01]  /*4010*/  NOP ;  /* 0x0000000000007918 */ /* 0x000fe20000000000 */
[----:B-1----:R-:W1:Y:S01]  /*4020*/  LDS R0, [UR4+0x14] ;  /* 0x00001404ff007984 */ /* 0x002e620008000800 */
[----:B------:R-:W-:-:S04]  /*4030*/  ULOP3.LUT UR6, UR21, 0xffff, URZ, 0xc0, !UPT ;  /* 0x0000ffff15067892 */ /* 0x000fc8000f8ec0ff */
[----:B------:R-:W-:-:S04]  /*4040*/  USHF.R.U32.HI UR6, URZ, 0x5, UR6 ;  /* 0x00000005ff067899 */ /* 0x000fc80008011606 */
[----:B------:R-:W-:Y:S02]  /*4050*/  USHF.L.U32 UR8, UR8, UR6, URZ ;  /* 0x0000000608087299 */ /* 0x000fe400080006ff */
[----:B------:R-:W-:-:S04]  /*4060*/  USHF.L.U32 UR5, UR5, UR6, URZ ;  /* 0x0000000605057299 */ /* 0x000fc800080006ff */
[----:B-1----:R-:W-:-:S04]  /*4070*/  LOP3.LUT R0, R0, UR8, RZ, 0xc0, !PT ;  /* 0x0000000800007c12 */ /* 0x002fc8000f8ec0ff */
[----:B------:R-:W-:-:S13]  /*4080*/  ISETP.NE.AND P0, PT, R0, UR8, PT ;  /* 0x0000000800007c0c */ /* 0x000fda000bf05270 */
[----:B------:R-:W-:Y:S05]  /*4090*/  @P0 BRA `(.L_x_82) ;  /* 0x0000000000580947 */ /* 0x000fea0003800000 */
[----:B------:R-:W1:Y:S02]  /*40a0*/  LDS R0, [UR4+0x18] ;  /* 0x00001804ff007984 */ /* 0x000e640008000800 */
[----:B-1----:R-:W-:-:S04]  /*40b0*/  LOP3.LUT R0, R0, UR5, RZ, 0xc0, !PT ;  /* 0x0000000500007c12 */ /* 0x002fc8000f8ec0ff */
[----:B------:R-:W-:-:S13]  /*40c0*/  ISETP.NE.AND P0, PT, R0, UR5, PT ;  /* 0x0000000500007c0c */ /* 0x000fda000bf05270 */
[----:B------:R-:W-:Y:S05]  /*40d0*/  @P0 BRA `(.L_x_83) ;  /* 0x00000000003c0947 */ /* 0x000fea0003800000 */
[----:B------:R-:W1:Y:S01]  /*40e0*/  S2R R2, SR_LANEID ;  /* 0x0000000000027919 */ /* 0x000e620000000000 */
[----:B------:R-:W-:Y:S01]  /*40f0*/  ULOP3.LUT UR8, URZ, UR8, URZ, 0x33, !UPT ;  /* 0x00000008ff087292 */ /* 0x000fe2000f8e33ff */
[----:B------:R-:W-:Y:S01]  /*4100*/  LOP3.LUT R4, RZ, UR5, RZ, 0x33, !PT ;  /* 0x00000005ff047c12 */ /* 0x000fe2000f8e33ff */
[----:B----4-:R-:W-:Y:S02]  /*4110*/  VOTEU.ANY UR7, UPT, PT ;  /* 0x0000000000077886 */ /* 0x010fe400038e0100 */
[----:B------:R-:W-:Y:S01]  /*4120*/  UFLO.U32 UR7, UR7 ;  /* 0x00000007000772bd */ /* 0x000fe200080e0000 */
[----:B------:R-:W2:Y:S01]  /*4130*/  REDUX UR5, R4 ;  /* 0x00000000040573c4 */ /* 0x000ea20000000000 */
[----:B------:R-:W-:-:S06]  /*4140*/  IMAD.U32 R0, RZ, RZ, UR8 ;  /* 0x00000008ff007e24 */ /* 0x000fcc000f8e00ff */
[----:B------:R4:W-:Y:S01]  /*4150*/  UTCATOMSWS.AND URZ, UR8 ;  /* 0x0000000800ff79e3 */ /* 0x0009e20008000000 */
[----:B------:R-:W3:Y:S01]  /*4160*/  REDUX UR6, R0 ;  /* 0x00000000000673c4 */ /* 0x000ee20000000000 */
[----:B-1----:R-:W-:Y:S01]  /*4170*/  ISETP.EQ.U32.AND P0, PT, R2, UR7, PT ;  /* 0x0000000702007c0c */ /* 0x002fe2000bf02070 */
[----:B--2---:R-:W-:Y:S01]  /*4180*/  IMAD.U32 R2, RZ, RZ, UR5 ;  /* 0x00000005ff027e24 */ /* 0x004fe2000f8e00ff */
[----:B---3--:R-:W-:-:S11]  /*4190*/  MOV R3, UR6 ;  /* 0x0000000600037c02 */ /* 0x008fd60008000f00 */
[----:B------:R4:W-:Y:S04]  /*41a0*/  @P0 ATOMS.AND RZ, [UR4+0x14], R3 ;  /* 0x00001403ffff098c */ /* 0x0009e8000a800004 */
[----:B------:R4:W-:Y:S01]  /*41b0*/  @P0 ATOMS.AND RZ, [UR4+0x18], R2 ;  /* 0x00001802ffff098c */ /* 0x0009e2000a800004 */
[----:B------:R-:W-:Y:S05]  /*41c0*/  BRA `(.L_x_84) ;  /* 0x0000000000147947 */ /* 0x000fea0003800000 */
.L_x_83:
[----:B------:R-:W-:Y:S02]  /*41d0*/  MOV R2, 0x41f0 ;  /* 0x000041f000027802 */ /* 0x000fe40000000f00 */
[----:B---345:R-:W-:Y:S05]  /*41e0*/  CALL.REL.NOINC `($__internal_0_$__cuda_sm10x_tcgen05_guardrail_trap_col_being_dealloced_not_returned_by_alloc) ;  /* 0x0000005400087944 */ /* 0x038fea0003c00000 */
[----:B------:R-:W-:Y:S05]  /*41f0*/  BRA `(.L_x_84) ;  /* 0x0000000000087947 */ /* 0x000fea0003800000 */
.L_x_82:
[----:B------:R-:W-:Y:S02]  /*4200*/  MOV R2, 0x4220 ;  /* 0x0000422000027802 */ /* 0x000fe40000000f00 */
[----:B---345:R-:W-:Y:S05]  /*4210*/  CALL.REL.NOINC `($__internal_2_$__cuda_sm10x_tcgen05_guardrail_trap_unallocated_columns_being_dealloced) ;  /* 0x0000005400147944 */ /* 0x038fea0003c00000 */
.L_x_84:
[----:B------:R-:W-:Y:S01]  /*4220*/  NOP ;  /* 0x0000000000007918 */ /* 0x000fe20000000000 */
[----:B----4-:R-:W-:Y:S05]  /*4230*/  EXIT ;  /* 0x000000000000794d */ /* 0x010fea0003800000 */
.L_x_55:
[----:B------:R-:W-:-:S09]  /*4240*/  UISETP.NE.OR UP4, UPT, UR10, 0x3, !UP4 ;  /* 0x000000030a00788c */ /* 0x000fd2000e785670 */
[----:B------:R-:W-:Y:S05]  /*4250*/  BRA.U UP4, `(.L_x_85) ;  /* 0x0000001104687547 */ /* 0x000fea000b800000 */
[----:B------:R-:W1:Y:S01]  /*4260*/  LDC R0, c[0x0][0xb30] ;  /* 0x0002cc00ff007b82 */ /* 0x000e620000000800 */
[----:B------:R-:W-:Y:S01]  /*4270*/  UMOV UR5, 0x400 ;  /* 0x0000040000057882 */ /* 0x000fe20000000000 */
[----:B------:R-:W-:Y:S01]  /*4280*/  IMAD.MOV.U32 R36, RZ, RZ, 0x1 ;  /* 0x00000001ff247424 */ /* 0x000fe200078e00ff */
[----:B------:R-:W-:Y:S01]  /*4290*/  ULEA UR5, UR37, UR5, 0x18 ;  /* 0x0000000525057291 */ /* 0x000fe2000f8ec0ff */
[----:B-----5:R-:W-:Y:S01]  /*42a0*/  CS2R R32, SRZ ;  /* 0x0000000000207805 */ /* 0x020fe2000001ff00 */
[----:B------:R-:W-:Y:S01]  /*42b0*/  IMAD.MOV.U32 R25, RZ, RZ, 0x1000 ;  /* 0x00001000ff197424 */ /* 0x000fe200078e00ff */
[----:B------:R-:W-:Y:S02]  /*42c0*/  UPLOP3.LUT UP0, UPT, UPT, UPT, UPT, 0x40, 0x4 ;  /* 0x000000000004789c */ /* 0x000fe40003f0e870 */
[----:B------:R-:W2:Y:S01]  /*42d0*/  LDC R23, c[0x0][0x370] ;  /* 0x0000dc00ff177b82 */ /* 0x000ea20000000800 */
[----:B------:R-:W-:Y:S02]  /*42e0*/  UIADD3 UR6, UPT, UPT, UR5, 0x58, URZ ;  /* 0x0000005805067890 */ /* 0x000fe4000fffe0ff */
[----:B------:R-:W-:-:S02]  /*42f0*/  UIADD3 UR41, UPT, UPT, UR5, 0x40, URZ ;  /* 0x0000004005297890 */ /* 0x000fc4000fffe0ff */
[----:B------:R-:W-:Y:S02]  /*4300*/  UIADD3 UR33, UPT, UPT, UR5, 0x48, URZ ;  /* 0x0000004805217890 */ /* 0x000fe4000fffe0ff */
[----:B------:R-:W-:Y:S01]  /*4310*/  UIADD3 UR25, UPT, UPT, UR5, 0x50, URZ ;  /* 0x0000005005197890 */ /* 0x000fe2000fffe0ff */
[----:B------:R-:W3:Y:S01]  /*4320*/  LDC R2, c[0x0][0xb0c] ;  /* 0x0002c300ff027b82 */ /* 0x000ee20000000800 */
[----:B------:R-:W-:-:S07]  /*4330*/  UPRMT UR6, UR37, 0x654, UR6 ;  /* 0x0000065425067896 */ /* 0x000fce0008000006 */
[----:B------:R-:W4:Y:S01]  /*4340*/  LDC R22, c[0x0][0xb20] ;  /* 0x0002c800ff167b82 */ /* 0x000f220000000800 */
[----:B-1----:R-:W-:-:S07]  /*4350*/  ISETP.NE.AND P1, PT, R0, 0x1, PT ;  /* 0x000000010000780c */ /* 0x002fce0003f25270 */
[----:B------:R-:W1:Y:S08]  /*4360*/  LDC.64 R38, c[0x0][0x348] ;  /* 0x0000d200ff267b82 */ /* 0x000e700000000a00 */
[----:B------:R-:W1:Y:S08]  /*4370*/  LDC.64 R16, c[0x0][0x888] ;  /* 0x00022200ff107b82 */ /* 0x000e700000000a00 */
[----:B------:R-:W1:Y:S08]  /*4380*/  LDC.64 R20, c[0x0][0xb10] ;  /* 0x0002c400ff147b82 */ /* 0x000e700000000a00 */
[----:B------:R-:W1:Y:S08]  /*4390*/  LDC.64 R6, c[0x0][0xb18] ;  /* 0x0002c600ff067b82 */ /* 0x000e700000000a00 */
[----:B------:R-:W1:Y:S08]  /*43a0*/  LDC.64 R4, c[0x0][0xb28] ;  /* 0x0002ca00ff047b82 */ /* 0x000e700000000a00 */
[----:B------:R-:W1:Y:S08]  /*43b0*/  LDC.64 R18, c[0x0][0x890] ;  /* 0x00022400ff127b82 */ /* 0x000e700000000a00 */
[----:B--234-:R-:W1:Y:S02]  /*43c0*/  LDC R24, c[0x0][0x374] ;  /* 0x0000dd00ff187b82 */ /* 0x01ce640000000800 */
.L_x_96:
[C---:B------:R-:W-:Y:S02]  /*43d0*/  LEA R0, R33.reuse, UR5, 0x3 ;  /* 0x0000000521007c11 */ /* 0x040fe4000f8e18ff */
[----:B------:R-:W-:Y:S02]  /*43e0*/  SHF.L.U32 R3, R32, 0x1f, RZ ;  /* 0x0000001f20037819 */ /* 0x000fe400000006ff */
[----:B------:R-:W-:Y:S02]  /*43f0*/  LEA R28, R33, UR5, 0x4 ;  /* 0x00000005211c7c11 */ /* 0x000fe4000f8e20ff */
[----:B--2---:R-:W2:Y:S02]  /*4400*/  SYNCS.PHASECHK.TRANS64.TRYWAIT P0, [R0+URZ+0x90], R3 ;  /* 0x00009003000075a7 */ /* 0x004ea400080011ff */
[----:B--2---:R-:W-:Y:S05]  /*4410*/  @!P0 BRA `(.L_x_86) ;  /* 0x0000004c002c8947 */ /* 0x004fea0003800000 */
.L_x_179:
[----:B------:R-:W-:Y:S01]  /*4420*/  ISETP.GE.AND P0, PT, R26, 0x1, PT ;  /* 0x000000011a00780c */ /* 0x000fe20003f06270 */
[----:B------:R-:W3:Y:S01]  /*4430*/  LDS.128 R28, [R28+0x120] ;  /* 0x000120001c1c7984 */ /* 0x000ee20000000c00 */
[----:B--2---:R-:W-:Y:S01]  /*4440*/  VIADD R0, R0, 0xa0 ;  /* 0x000000a000007836 */ /* 0x004fe20000000000 */
[----:B------:R-:W-:Y:S01]  /*4450*/  @!PT LDS RZ, [RZ] ;  /* 0x00000000fffff984 */ /* 0x000fe20000000800 */
[----:B------:R-:W-:Y:S01]  /*4460*/  @!PT LDS RZ, [RZ] ;  /* 0x00000000fffff984 */ /* 0x000fe20000000800 */
[----:B------:R-:W-:Y:S01]  /*4470*/  @!PT LDS RZ, [RZ] ;  /* 0x00000000fffff984 */ /* 0x000fe20000000800 */
[----:B------:R-:W-:Y:S01]  /*4480*/  @!PT LDS RZ, [RZ] ;  /* 0x00000000fffff984 */ /* 0x000fe20000000800 */
[----:B------:R2:W-:Y:S06]  /*4490*/  MEMBAR.ALL.CTA ;  /* 0x0000000000007992 */ /* 0x0005ec0000008000 */
[----:B--2---:R-:W2:Y:S01]  /*44a0*/  FENCE.VIEW.ASYNC.S ;  /* 0x00000000000073c6 */ /* 0x004ea20000000000 */
[----:B------:R-:W-:Y:S04]  /*44b0*/  PRMT R0, RZ, 0x654, R0 ;  /* 0x00000654ff007816 */ /* 0x000fe80000000000 */
[----:B--2---:R2:W-:Y:S01]  /*44c0*/  SYNCS.ARRIVE.TRANS64.RED.A1T0 RZ, [R0+URZ], RZ ;  /* 0x000000ff00ff79a7 */ /* 0x0045e200081004ff */
[----:B---3--:R-:W-:Y:S11]  /*44d0*/  LOP3.LUT P3, RZ, R30, 0x1, RZ, 0xc0, !PT ;  /* 0x000000011eff7812 */ /* 0x008ff6000786c0ff */
[----:B------:R-:W-:Y:S02]  /*44e0*/  @!UPT UIADD3 URZ, UPT, UPT, URZ, URZ, URZ ;  /* 0x000000fffffff290 */ /* 0x000fe4000fffe0ff */
[----:B------:R-:W-:Y:S02]  /*44f0*/  @P3 MOV R13, R28 ;  /* 0x0000001c000d3202 */ /* 0x000fe40000000f00 */
[----:B------:R-:W-:Y:S01]  /*4500*/  @P3 LOP3.LUT R8, R29, 0xffff, RZ, 0xc0, !PT ;  /* 0x0000ffff1d083812 */ /* 0x000fe200078ec0ff */
[----:B--2---:R-:W-:Y:S06]  /*4510*/  @!P0 BRA `(.L_x_87) ;  /* 0x0000000000a48947 */ /* 0x004fec0003800000 */
[----:B-1----:R-:W-:Y:S01]  /*4520*/  IMAD.HI.U32 R41, R24, R7, RZ ;  /* 0x0000000718297227 */ /* 0x002fe200078e00ff */
[----:B------:R-:W-:Y:S02]  /*4530*/  ISETP.NE.AND P0, PT, R6, 0x1, PT ;  /* 0x000000010600780c */ /* 0x000fe40003f05270 */
[----:B------:R-:W-:Y:S01]  /*4540*/  ISETP.NE.AND P2, PT, R26, 0x1, PT ;  /* 0x000000011a00780c */ /* 0x000fe20003f45270 */
[----:B------:R-:W-:Y:S01]  /*4550*/  IMAD.HI.U32 R40, R23, R20, RZ ;  /* 0x0000001417287227 */ /* 0x000fe200078e00ff */
[----:B------:R-:W-:Y:S02]  /*4560*/  SHF.R.U32.HI R41, RZ, R22, R41 ;  /* 0x00000016ff297219 */ /* 0x000fe40000011629 */
[----:B------:R-:W-:Y:S01]  /*4570*/  ISETP.NE.AND P4, PT, R2, 0x1, PT ;  /* 0x000000010200780c */ /* 0x000fe20003f85270 */
[----:B------:R-:W-:Y:S01]  /*4580*/  IMAD.HI.U32 R42, R13, R20, RZ ;  /* 0x000000140d2a7227 */ /* 0x000fe200078e00ff */
[----:B------:R-:W-:Y:S02]  /*4590*/  SHF.R.U32.HI R40, RZ, R21, R40 ;  /* 0x00000015ff287219 */ /* 0x000fe40000011628 */
[----:B------:R-:W-:Y:S01]  /*45a0*/  SEL R3, R24, R41, !P0 ;  /* 0x0000002918037207 */ /* 0x000fe20004000000 */
[C---:B------:R-:W-:Y:S01]  /*45b0*/  IMAD.HI.U32 R41, R8.reuse, R7, RZ ;  /* 0x0000000708297227 */ /* 0x040fe200078e00ff */
[----:B------:R-:W-:Y:S02]  /*45c0*/  SEL R11, R23, R40, !P4 ;  /* 0x00000028170b7207 */ /* 0x000fe40006000000 */
[----:B------:R-:W-:Y:S01]  /*45d0*/  SHF.R.U32.HI R42, RZ, R21, R42 ;  /* 0x00000015ff2a7219 */ /* 0x000fe2000001162a */
[----:B------:R-:W-:Y:S01]  /*45e0*/  IMAD.HI.U32 R44, R3, R4, RZ ;  /* 0x00000004032c7227 */ /* 0x000fe200078e00ff */
[----:B------:R-:W-:Y:S03]  /*45f0*/  SHF.R.U32.HI R41, RZ, R22, R41 ;  /* 0x00000016ff297219 */ /* 0x000fe60000011629 */
[----:B------:R-:W-:Y:S01]  /*4600*/  IMAD.HI.U32 R40, R11, R4, RZ ;  /* 0x000000040b287227 */ /* 0x000fe200078e00ff */
[----:B------:R-:W-:Y:S02]  /*4610*/  @P2 SHF.R.U32.HI R3, RZ, R5, R44 ;  /* 0x00000005ff032219 */ /* 0x000fe4000001162c */
[----:B------:R-:W-:Y:S02]  /*4620*/  SEL R9, R8, R41, !P0 ;  /* 0x0000002908097207 */ /* 0x000fe40004000000 */
[----:B------:R-:W-:Y:S01]  /*4630*/  @P2 SHF.R.U32.HI R11, RZ, R5, R40 ;  /* 0x00000005ff0b2219 */ /* 0x000fe20000011628 */
[C---:B------:R-:W-:Y:S01]  /*4640*/  IMAD R10, R26.reuse, R3, RZ ;  /* 0x000000031a0a7224 */ /* 0x040fe200078e02ff */
[----:B------:R-:W-:Y:S01]  /*4650*/  SEL R3, R13, R42, !P4 ;  /* 0x0000002a0d037207 */ /* 0x000fe20006000000 */
[C---:B------:R-:W-:Y:S03]  /*4660*/  IMAD.HI.U32 R14, R9.reuse, R4, RZ ;  /* 0x00000004090e7227 */ /* 0x040fe600078e00ff */
[----:B------:R-:W-:Y:S01]  /*4670*/  ISETP.GE.AND P0, PT, R9, R10, PT ;  /* 0x0000000a0900720c */ /* 0x000fe20003f06270 */
[C---:B------:R-:W-:Y:S01]  /*4680*/  IMAD R12, R26.reuse, R11, RZ ;  /* 0x0000000b1a0c7224 */ /* 0x040fe200078e02ff */
[-C--:B------:R-:W-:Y:S04]  /*4690*/  SHF.R.U32.HI R14, RZ, R5.reuse, R14 ;  /* 0x00000005ff0e7219 */ /* 0x080fe8000001160e */
[----:B------:R-:W-:Y:S02]  /*46a0*/  ISETP.GE.OR P0, PT, R3, R12, P0 ;  /* 0x0000000c0300720c */ /* 0x000fe40000706670 */
[----:B------:R-:W-:Y:S05]  /*46b0*/  SEL R15, R9, R14, !P2 ;  /* 0x0000000e090f7207 */ /* 0x000fea0005000000 */
[----:B------:R-:W-:Y:S04]  /*46c0*/  IMAD.MOV R14, RZ, RZ, -R15 ;  /* 0x000000ffff0e7224 */ /* 0x000fe800078e0a0f */
[----:B------:R-:W-:Y:S02]  /*46d0*/  IMAD R14, R26, R14, R9 ;  /* 0x0000000e1a0e7224 */ /* 0x000fe400078e0209 */
[C---:B------:R-:W-:Y:S05]  /*46e0*/  @!P0 IMAD.HI.U32 R10, R3.reuse, R4, RZ ;  /* 0x00000004030a8227 */ /* 0x040fea00078e00ff */
[----:B------:R-:W-:Y:S04]  /*46f0*/  @!P0 SHF.R.U32.HI R10, RZ, R5, R10 ;  /* 0x00000005ff0a8219 */ /* 0x000fe8000001160a */
[----:B------:R-:W-:Y:S01]  /*4700*/  @!P0 SEL R0, R3, R10, !P2 ;  /* 0x0000000a03008207 */ /* 0x000fe20005000000 */
[----:B------:R-:W-:Y:S03]  /*4710*/  IMAD.MOV R10, RZ, RZ, -R3 ;  /* 0x000000ffff0a7224 */ /* 0x000fe600078e0a03 */
[----:B------:R-:W-:Y:S01]  /*4720*/  @!P0 IADD3 R15, PT, PT, R15, -R0, RZ ;  /* 0x800000000f0f8210 */ /* 0x000fe20007ffe0ff */
[----:B------:R-:W-:Y:S01]  /*4730*/  @!P0 IMAD R0, R11, R14, R0 ;  /* 0x0000000e0b008224 */ /* 0x000fe200078e0200 */
[----:B------:R-:W-:Y:S01]  /*4740*/  IADD3 R11, PT, PT, -R9, RZ, RZ ;  /* 0x000000ff090b7210 */ /* 0x000fe20007ffe1ff */
[----:B------:R-:W-:Y:S02]  /*4750*/  IMAD R13, R2, R10, R13 ;  /* 0x0000000a020d7224 */ /* 0x000fe400078e020d */
[----:B------:R-:W-:Y:S02]  /*4760*/  @!P0 IMAD R9, R15, R26, R3 ;  /* 0x0000001a0f098224 */ /* 0x000fe400078e0203 */
[----:B------:R-:W-:Y:S02]  /*4770*/  @!P0 IMAD.MOV.U32 R3, RZ, RZ, R0 ;  /* 0x000000ffff038224 */ /* 0x000fe400078e0000 */
[----:B------:R-:W-:Y:S02]  /*4780*/  IMAD R8, R6, R11, R8 ;  /* 0x0000000b06087224 */ /* 0x000fe400078e0208 */
[----:B------:R-:W-:Y:S02]  /*4790*/  IMAD R13, R3, R2, R13 ;  /* 0x00000002030d7224 */ /* 0x000fe400078e020d */
[----:B------:R-:W-:Y:S02]  /*47a0*/  IMAD R8, R9, R6, R8 ;  /* 0x0000000609087224 */ /* 0x000fe400078e0208 */
.L_x_87:
[----:B------:R-:W-:Y:S05]  /*47b0*/  BRA.U UP0, `(.L_x_88) ;  /* 0x0000000100107547 */ /* 0x000fea000b800000 */
[----:B------:R-:W-:Y:S04]  /*47c0*/  MOV R0, UR4 ;  /* 0x0000000400007c02 */ /* 0x000fe80008000f00 */
[----:B------:R-:W-:Y:S04]  /*47d0*/  SHF.L.U32 R3, R0, 0x1f, RZ ;  /* 0x0000001f00037819 */ /* 0x000fe800000006ff */
[----:B------:R-:W2:Y:S02]  /*47e0*/  SYNCS.PHASECHK.TRANS64.TRYWAIT P0, [UR5+0x88], R3 ;  /* 0x00008803ff0075a7 */ /* 0x000ea40008001105 */
[----:B--2---:R-:W-:Y:S05]  /*47f0*/  @!P0 BRA `(.L_x_89) ;  /* 0x0000004800488947 */ /* 0x004fea0003800000 */
.L_x_88:
[----:B-1----:R-:W-:Y:S02]  /*4800*/  ISETP.NE.U32.AND P0, PT, R18, RZ, PT ;  /* 0x000000ff1200720c */ /* 0x002fe40003f05070 */
[----:B------:R-:W-:Y:S02]  /*4810*/  R2UR UR42, R34 ;  /* 0x00000000222a72ca */ /* 0x000fe400000e0000 */
[----:B------:R-:W-:Y:S02]  /*4820*/  R2UR UR43, R37 ;  /* 0x00000000252b72ca */ /* 0x000fe400000e0000 */
[C---:B------:R-:W-:Y:S02]  /*4830*/  ISETP.NE.AND.EX P0, PT, R19.reuse, RZ, PT, P0 ;  /* 0x000000ff1300720c */ /* 0x040fe40003f05300 */
[----:B------:R-:W-:Y:S02]  /*4840*/  ISETP.NE.U32.AND P2, PT, R18, RZ, PT ;  /* 0x000000ff1200720c */ /* 0x000fe40003f45070 */
[----:B------:R-:W-:Y:S02]  /*4850*/  SHF.L.U32 R12, R36, 0x1f, RZ ;  /* 0x0000001f240c7819 */ /* 0x000fe400000006ff */
[----:B------:R-:W-:Y:S03]  /*4860*/  ISETP.NE.AND.EX P2, PT, R19, RZ, PT, P2 ;  /* 0x000000ff1300720c */ /* 0x000fe60003f45320 */
[----:B------:R-:W-:Y:S02]  /*4870*/  USHF.L.U32 UR42, UR42, 0x7, URZ ;  /* 0x000000072a2a7899 */ /* 0x000fe400080006ff */
[----:B------:R-:W-:Y:S02]  /*4880*/  USHF.L.U32 UR43, UR43, 0x6, URZ ;  /* 0x000000062b2b7899 */ /* 0x000fe400080006ff */
[----:B------:R-:W-:Y:S10]  /*4890*/  @!P0 BRA `(.L_x_90) ;  /* 0x00000000002c8947 */ /* 0x000ff40003800000 */
[----:B------:R-:W-:Y:S01]  /*48a0*/  ISETP.NE.U32.AND P0, PT, R16, RZ, PT ;  /* 0x000000ff1000720c */ /* 0x000fe20003f05070 */
[----:B------:R-:W-:Y:S03]  /*48b0*/  IMAD.MOV.U32 R59, RZ, RZ, 0x1 ;  /* 0x00000001ff3b7424 */ /* 0x000fe600078e00ff */
[----:B------:R-:W-:Y:S11]  /*48c0*/  ISETP.NE.AND.EX P0, PT, R17, RZ, PT, P0 ;  /* 0x000000ff1100720c */ /* 0x000ff60003f05300 */
[----:B------:R-:W-:Y:S02]  /*48d0*/  @!UPT UIADD3 URZ, UPT, UPT, URZ, URZ, URZ ;  /* 0x000000fffffff290 */ /* 0x000fe4000fffe0ff */
[----:B------:R-:W1:Y:S01]  /*48e0*/  @P0 LDC.64 R10, c[0x0][0x888] ;  /* 0x00022200ff0a0b82 */ /* 0x000e620000000a00 */
[----:B--2---:R-:W-:Y:S04]  /*48f0*/  @P0 IMAD R0, R18, UR36, RZ ;  /* 0x0000002412000c24 */ /* 0x004fe8000f8e02ff */
[----:B-1----:R-:W-:Y:S04]  /*4900*/  @P0 IMAD.WIDE R10, R0, 0x4, R10 ;  /* 0x00000004000a0825 */ /* 0x002fe800078e020a */
[----:B------:R-:W-:Y:S01]  /*4910*/  HFMA2 R0, -RZ, RZ, 0, 5.9604644775390625e-08 ;  /* 0x00000001ff007431 */ /* 0x000fe200000001ff */
[----:B------:R1:W5:Y:S04]  /*4920*/  @P0 LDG.E R35, desc[UR46][R10.64] ;  /* 0x0000002e0a230981 */ /* 0x000368000c1e1900 */
[----:B------:R-:W-:Y:S01]  /*4930*/  @!P0 PRMT R59, R0, 0x7610, R59 ;  /* 0x00007610003b8816 */ /* 0x000fe2000000003b */
[----:B-1----:R-:W3:Y:S06]  /*4940*/  @!P0 LDC R35, c[0x0][0x880] ;  /* 0x00022000ff238b82 */ /* 0x002eec0000000800 */
.L_x_90:
[----:B---3-5:R-:W-:Y:S01]  /*4950*/  @!P2 FSETP.EQ.AND P0, PT, R35, RZ, PT ;  /* 0x000000ff2300a20b */ /* 0x028fe20003f02000 */
[----:B------:R-:W-:Y:S01]  /*4960*/  @!UPT UIADD3 URZ, UPT, UPT, URZ, URZ, URZ ;  /* 0x000000fffffff290 */ /* 0x000fe2000fffe0ff */
[----:B------:R-:W-:Y:S11]  /*4970*/  @!P2 BRA `(.L_x_91) ;  /* 0x000000000018a947 */ /* 0x000ff60003800000 */
[----:B------:R-:W-:Y:S02]  /*4980*/  LOP3.LUT P2, RZ, R59, 0xff, RZ, 0xc0, !PT ;  /* 0x000000ff3bff7812 */ /* 0x000fe4000784c0ff */
[----:B------:R-:W-:Y:S04]  /*4990*/  ISETP.NE.U32.AND P0, PT, R16, RZ, PT ;  /* 0x000000ff1000720c */ /* 0x000fe80003f05070 */
[----:B------:R-:W-:Y:S04]  /*49a0*/  ISETP.NE.AND.EX P0, PT, R17, RZ, PT, P0 ;  /* 0x000000ff1100720c */ /* 0x000fe80003f05300 */
[----:B------:R-:W-:Y:S03]  /*49b0*/  PLOP3.LUT P0, PT, P0, PT, PT, 0x8, 0x80 ;  /* 0x000000000080781c */ /* 0x000fe6000070e170 */
[----:B------:R-:W-:Y:S11]  /*49c0*/  @P2 FSETP.EQ.AND P0, PT, R35, RZ, PT ;  /* 0x000000ff2300220b */ /* 0x000ff60003f02000 */
[----:B------:R-:W-:Y:S02]  /*49d0*/  @!UPT UIADD3 URZ, UPT, UPT, URZ, URZ, URZ ;  /* 0x000000fffffff290 */ /* 0x000fe4000fffe0ff */
.L_x_91:
[----:B------:R-:W1:Y:S01]  /*49e0*/  SYNCS.PHASECHK.TRANS64.TRYWAIT P2, [UR5+0x60], R12 ;  /* 0x0000600cff0075a7 */ /* 0x000e620008041105 */
[----:B------:R-:W-:Y:S04]  /*49f0*/  ELECT P4, URZ, PT ;  /* 0x0000000000ff782f */ /* 0x000fe80003880000 */
[----:B------:R-:W-:Y:S11]  /*4a00*/  PLOP3.LUT P4, PT, P0, P4, PT, 0xf2, 0x2f ;  /* 0x00000000002f781c */ /* 0x000ff60000789e72 */
[----:B------:R-:W-:Y:S02]  /*4a10*/  @!UPT UIADD3 URZ, UPT, UPT, URZ, URZ, URZ ;  /* 0x000000fffffff290 */ /* 0x000fe4000fffe0ff */
[----:B------:R-:W-:Y:S05]  /*4a20*/  @!P4 IADD3 R9, P0, PT, R38, 0x580, RZ ;  /* 0x000005802609c810 */ /* 0x000fea0007f1e0ff */
[----:B--2---:R-:W-:Y:S01]  /*4a30*/  @!P4 IMAD.X R0, RZ, RZ, R39, P0 ;  /* 0x000000ffff00c224 */ /* 0x004fe200000e0627 */
[----:B-1----:R-:W-:Y:S07]  /*4a40*/  @!P2 BRA `(.L_x_92) ;  /* 0x0000004400cca947 */ /* 0x002fee0003800000 */
.L_x_182:
[----:B------:R-:W-:Y:S01]  /*4a50*/  @!P4 R2UR UR8, R9 ;  /* 0x000000000908c2ca */ /* 0x000fe200000e0000 */
[----:B------:R-:W-:Y:S01]  /*4a60*/  VOTEU.ALL UP0, P4 ;  /* 0x0000000000ff7886 */ /* 0x000fe20002000000 */
[----:B------:R-:W-:Y:S01]  /*4a70*/  @!P4 R2UR UR7, R0 ;  /* 0x000000000007c2ca */ /* 0x000fe200000e0000 */
[----:B------:R-:W-:Y:S01]  /*4a80*/  VOTEU.ALL UP1, P4 ;  /* 0x0000000000ff7886 */ /* 0x000fe20002020000 */
[----:B------:R-:W-:Y:S01]  /*4a90*/  UMOV UR14, 0x0 ;  /* 0x00000000000e7882 */ /* 0x000fe20000000000 */
[----:B------:R-:W-:Y:S01]  /*4aa0*/  UMOV UR15, 0x10000000 ;  /* 0x10000000000f7882 */ /* 0x000fe20000000000 */
[----:B------:R-:W-:Y:S01]  /*4ab0*/  @!UP0 UIADD3 UR40, UPT, UPT, UR5, 0x200, URZ ;  /* 0x0000020005288890 */ /* 0x000fe2000fffe0ff */
[----:B------:R-:W-:Y:S01]  /*4ac0*/  @!P4 IMAD.MOV.U32 R0, RZ, RZ, 0x1000 ;  /* 0x00001000ff00c424 */ /* 0x000fe200078e00ff */
[----:B------:R-:W-:Y:S01]  /*4ad0*/  UMOV UR44, UR36 ;  /* 0x00000024002c7c82 */ /* 0x000fe20008000000 */
[----:B------:R-:W-:Y:S01]  /*4ae0*/  @!UP0 UIADD3 UR10, UPT, UPT, UR42, 0x40, URZ ;  /* 0x000000402a0a8890 */ /* 0x000fe2000fffe0ff */
[----:B------:R-:W-:Y:S01]  /*4af0*/  @!P4 IADD3 R9, P0, PT, R38, 0x580, RZ ;  /* 0x000005802609c810 */ /* 0x000fe20007f1e0ff */
[----:B------:R-:W-:Y:S01]  /*4b00*/  UMOV UR9, UR41 ;  /* 0x0000002900097c82 */ /* 0x000fe20008000000 */
[----:B------:R-:W-:Y:S01]  /*4b10*/  UMOV UR11, UR43 ;  /* 0x0000002b000b7c82 */ /* 0x000fe20008000000 */
[----:B------:R-:W-:Y:S01]  /*4b20*/  IMAD.U32 R10, RZ, RZ, UR8 ;  /* 0x00000008ff0a7e24 */ /* 0x000fe2000f8e00ff */
[----:B------:R-:W-:Y:S01]  /*4b30*/  @!UP0 UIADD3 UR8, UPT, UPT, UR5, 0xa00, URZ ;  /* 0x00000a0005088890 */ /* 0x000fe2000fffe0ff */
[----:B------:R-:W-:Y:S01]  /*4b40*/  IMAD.U32 R11, RZ, RZ, UR7 ;  /* 0x00000007ff0b7e24 */ /* 0x000fe2000f8e00ff */
[----:B------:R-:W-:Y:S01]  /*4b50*/  VOTEU.ALL UP0, P4 ;  /* 0x0000000000ff7886 */ /* 0x000fe20002000000 */
[----:B------:R-:W-:Y:S01]  /*4b60*/  UMOV UR12, UR36 ;  /* 0x00000024000c7c82 */ /* 0x000fe20008000000 */
[----:B------:R-:W-:Y:S01]  /*4b70*/  @!P4 R2UR UR16, R10 ;  /* 0x000000000a10c2ca */ /* 0x000fe200000e0000 */
[----:B------:R-:W-:Y:S01]  /*4b80*/  UPRMT UR7, UR37, 0x654, UR41 ;  /* 0x0000065425077896 */ /* 0x000fe20008000029 */
[----:B------:R-:W-:Y:S11]  /*4b90*/  @!P4 R2UR UR17, R11 ;  /* 0x000000000b11c2ca */ /* 0x000ff600000e0000 */
[----:B------:R-:W-:Y:S02]  /*4ba0*/  @!UPT UIADD3 URZ, UPT, UPT, URZ, URZ, URZ ;  /* 0x000000fffffff290 */ /* 0x000fe4000fffe0ff */
[----:B------:R2:W-:Y:S01]  /*4bb0*/  @!UP1 UTMALDG.3D [UR40], [UR16], desc[UR14] ;  /* 0x00000e28100095b4 */ /* 0x0005e20008011000 */
[----:B------:R2:W-:Y:S01]  /*4bc0*/  @!UP0 UTMALDG.3D [UR8], [UR16], desc[UR14] ;  /* 0x00000e08100085b4 */ /* 0x0005e20008011000 */
[----:B------:R3:W-:Y:S01]  /*4bd0*/  @!P4 SYNCS.ARRIVE.TRANS64.RED.A0TR RZ, [UR5+0x40], R0 ;  /* 0x00004000ffffc9a7 */ /* 0x0007e20008300405 */
[----:B------:R-:W-:Y:S01]  /*4be0*/  SYNCS.ARRIVE.TRANS64.RED.A1T0 RZ, [UR7], RZ ;  /* 0x000000ffffff79a7 */ /* 0x000fe20008100407 */
[----:B---3--:R-:W-:Y:S01]  /*4bf0*/  @!P4 IMAD.X R0, RZ, RZ, R39, P0 ;  /* 0x000000ffff00c224 */ /* 0x008fe200000e0627 */
[----:B------:R-:W3:Y:S02]  /*4c00*/  SYNCS.PHASECHK.TRANS64.TRYWAIT P2, [UR5+0x68], R12 ;  /* 0x0000680cff0075a7 */ /* 0x000ee40008041105 */
[----:B--23--:R-:W-:Y:S05]  /*4c10*/  @!P2 BRA `(.L_x_93) ;  /* 0x000000440070a947 */ /* 0x00cfea0003800000 */
.L_x_184:
        /* <DEDUP_REMOVED lines=8> */
[----:B------:R-:W-:Y:S01]  /*4ca0*/  @!UP0 UIADD3 UR32, UPT, UPT, UR5, 0x1200, URZ ;  /* 0x0000120005208890 */ /* 0x000fe2000fffe0ff */
[----:B------:R-:W-:Y:S01]  /*4cb0*/  @!P4 IADD3 R37, P0, PT, R38, 0x580, RZ ;  /* 0x000005802625c810 */ /* 0x000fe20007f1e0ff */
[----:B------:R-:W-:Y:S01]  /*4cc0*/  UMOV UR35, UR43 ;  /* 0x0000002b00237c82 */ /* 0x000fe20008000000 */
[----:B------:R-:W-:Y:S02]  /*4cd0*/  @!UP0 UIADD3 UR10, UPT, UPT, UR42, 0x50, URZ ;  /* 0x000000502a0a8890 */ /* 0x000fe4000fffe0ff */
[----:B------:R-:W-:Y:S01]  /*4ce0*/  IMAD.U32 R10, RZ, RZ, UR8 ;  /* 0x00000008ff0a7e24 */ /* 0x000fe2000f8e00ff */
[----:B------:R-:W-:Y:S01]  /*4cf0*/  @!UP0 UIADD3 UR8, UPT, UPT, UR5, 0x1a00, URZ ;  /* 0x00001a0005088890 */ /* 0x000fe2000fffe0ff */
[----:B------:R-:W-:Y:S01]  /*4d00*/  IMAD.U32 R11, RZ, RZ, UR7 ;  /* 0x00000007ff0b7e24 */ /* 0x000fe2000f8e00ff */
[----:B------:R-:W-:Y:S01]  /*4d10*/  VOTEU.ALL UP0, P4 ;  /* 0x0000000000ff7886 */ /* 0x000fe20002000000 */
[----:B------:R-:W-:Y:S01]  /*4d20*/  UMOV UR9, UR33 ;  /* 0x0000002100097c82 */ /* 0x000fe20008000000 */
[----:B------:R-:W-:Y:S01]  /*4d30*/  @!P4 R2UR UR16, R10 ;  /* 0x000000000a10c2ca */ /* 0x000fe200000e0000 */
[----:B------:R-:W-:Y:S01]  /*4d40*/  UMOV UR11, UR43 ;  /* 0x0000002b000b7c82 */ /* 0x000fe20008000000 */
[----:B------:R-:W-:Y:S01]  /*4d50*/  @!P4 R2UR UR17, R11 ;  /* 0x000000000b11c2ca */ /* 0x000fe200000e0000 */
[----:B------:R-:W-:Y:S01]  /*4d60*/  UMOV UR12, UR36 ;  /* 0x00000024000c7c82 */ /* 0x000fe20008000000 */
[----:B------:R-:W-:Y:S01]  /*4d70*/  UPRMT UR7, UR37, 0x654, UR33 ;  /* 0x0000065425077896 */ /* 0x000fe20008000021 */
[----:B------:R-:W-:Y:S10]  /*4d80*/  @!P4 IMAD.X R34, RZ, RZ, R39, P0 ;  /* 0x000000ffff22c224 */ /* 0x000ff400000e0627 */
[----:B------:R2:W-:Y:S01]  /*4d90*/  @!UP1 UTMALDG.3D [UR32], [UR16], desc[UR14] ;  /* 0x00000e20100095b4 */ /* 0x0005e20008011000 */
[----:B------:R2:W-:Y:S01]  /*4da0*/  @!UP0 UTMALDG.3D [UR8], [UR16], desc[UR14] ;  /* 0x00000e08100085b4 */ /* 0x0005e20008011000 */
[----:B------:R2:W-:Y:S01]  /*4db0*/  @!P4 SYNCS.ARRIVE.TRANS64.RED.A0TR RZ, [UR5+0x48], R0 ;  /* 0x00004800ffffc9a7 */ /* 0x0005e20008300405 */
[----:B------:R-:W-:Y:S01]  /*4dc0*/  SYNCS.ARRIVE.TRANS64.RED.A1T0 RZ, [UR7], RZ ;  /* 0x000000ffffff79a7 */ /* 0x000fe20008100407 */
[----:B------:R-:W3:Y:S02]  /*4dd0*/  SYNCS.PHASECHK.TRANS64.TRYWAIT P2, [UR5+0x70], R12 ;  /* 0x0000700cff0075a7 */ /* 0x000ee40008041105 */
[----:B--23--:R-:W-:Y:S05]  /*4de0*/  @!P2 BRA `(.L_x_94) ;  /* 0x000000440014a947 */ /* 0x00cfea0003800000 */
.L_x_186:
[----:B------:R-:W2:Y:S01]  /*4df0*/  LDC.64 R14, c[0x0][0xb10] ;  /* 0x0002c400ff0e7b82 */ /* 0x000ea20000000a00 */
[----:B------:R-:W-:Y:S01]  /*4e00*/  @!P4 R2UR UR8, R37 ;  /* 0x000000002508c2ca */ /* 0x000fe200000e0000 */
[----:B------:R-:W-:Y:S01]  /*4e10*/  VOTEU.ALL UP0, P4 ;  /* 0x0000000000ff7886 */ /* 0x000fe20002000000 */
[----:B------:R-:W-:Y:S01]  /*4e20*/  @!P4 R2UR UR7, R34 ;  /* 0x000000002207c2ca */ /* 0x000fe200000e0000 */
[----:B------:R-:W-:Y:S01]  /*4e30*/  VOTEU.ALL UP1, P4 ;  /* 0x0000000000ff7886 */ /* 0x000fe20002020000 */
[----:B------:R-:W-:Y:S03]  /*4e40*/  UMOV UR14, 0x0 ;  /* 0x00000000000e7882 */ /* 0x000fe60000000000 */
[----:B------:R-:W3:Y:S01]  /*4e50*/  LDC.64 R10, c[0x0][0xb18] ;  /* 0x0002c600ff0a7b82 */ /* 0x000ee20000000a00 */
[----:B------:R-:W-:Y:S01]  /*4e60*/  @!UP0 UIADD3 UR26, UPT, UPT, UR42, 0x20, URZ ;  /* 0x000000202a1a8890 */ /* 0x000fe2000fffe0ff */
[----:B------:R-:W-:Y:S01]  /*4e70*/  @!P4 IMAD.MOV.U32 R34, RZ, RZ, 0x1000 ;  /* 0x00001000ff22c424 */ /* 0x000fe200078e00ff */
[----:B------:R-:W-:Y:S01]  /*4e80*/  @!UP0 UIADD3 UR24, UPT, UPT, UR5, 0x2200, URZ ;  /* 0x0000220005188890 */ /* 0x000fe2000fffe0ff */
[----:B------:R-:W-:Y:S01]  /*4e90*/  @P3 SHF.R.U32.HI R27, RZ, 0x10, R29 ;  /* 0x00000010ff1b3819 */ /* 0x000fe2000001161d */
[----:B------:R-:W-:Y:S03]  /*4ea0*/  UMOV UR15, 0x10000000 ;  /* 0x10000000000f7882 */ /* 0x000fe60000000000 */
[----:B------:R-:W4:Y:S01]  /*4eb0*/  @!P1 LDC R0, c[0x0][0xb20] ;  /* 0x0002c800ff009b82 */ /* 0x000f220000000800 */
[----:B------:R-:W-:Y:S01]  /*4ec0*/  UMOV UR27, UR43 ;  /* 0x0000002b001b7c82 */ /* 0x000fe20008000000 */
[----:B------:R-:W-:Y:S01]  /*4ed0*/  IMAD.U32 R40, RZ, RZ, UR8 ;  /* 0x00000008ff287e24 */ /* 0x000fe2000f8e00ff */
[----:B------:R-:W-:Y:S05]  /*4ee0*/  UMOV UR28, UR36 ;  /* 0x00000024001c7c82 */ /* 0x000fea0008000000 */
[----:B-1----:R-:W1:Y:S01]  /*4ef0*/  @!P1 LDC R3, c[0x0][0xb0c] ;  /* 0x0002c300ff039b82 */ /* 0x002e620000000800 */
[----:B------:R-:W-:Y:S01]  /*4f00*/  IMAD.U32 R41, RZ, RZ, UR7 ;  /* 0x00000007ff297e24 */ /* 0x000fe2000f8e00ff */
[----:B------:R-:W-:Y:S01]  /*4f10*/  @!UP0 UIADD3 UR10, UPT, UPT, UR42, 0x60, URZ ;  /* 0x000000602a0a8890 */ /* 0x000fe2000fffe0ff */
[----:B------:R-:W-:Y:S01]  /*4f20*/  @!P4 R2UR UR16, R40 ;  /* 0x000000002810c2ca */ /* 0x000fe200000e0000 */
[----:B------:R-:W-:Y:S01]  /*4f30*/  @!UP0 UIADD3 UR8, UPT, UPT, UR5, 0x2a00, URZ ;  /* 0x00002a0005088890 */ /* 0x000fe2000fffe0ff */
[----:B------:R-:W-:Y:S01]  /*4f40*/  VIADD R33, R33, 0x1 ;  /* 0x0000000121217836 */ /* 0x000fe20000000000 */
[----:B------:R-:W-:Y:S01]  /*4f50*/  @!P4 R2UR UR17, R41 ;  /* 0x000000002911c2ca */ /* 0x000fe200000e0000 */
[----:B------:R-:W-:Y:S01]  /*4f60*/  VOTEU.ALL UP0, P4 ;  /* 0x0000000000ff7886 */ /* 0x000fe20002000000 */
[----:B------:R-:W-:Y:S01]  /*4f70*/  UMOV UR9, UR25 ;  /* 0x0000001900097c82 */ /* 0x000fe20008000000 */
[----:B------:R-:W-:Y:S01]  /*4f80*/  UMOV UR11, UR43 ;  /* 0x0000002b000b7c82 */ /* 0x000fe20008000000 */
[----:B------:R-:W-:Y:S01]  /*4f90*/  UMOV UR12, UR36 ;  /* 0x00000024000c7c82 */ /* 0x000fe20008000000 */
[----:B------:R-:W-:Y:S08]  /*4fa0*/  UPRMT UR7, UR37, 0x654, UR25 ;  /* 0x0000065425077896 */ /* 0x000ff00008000019 */
[----:B------:R1:W-:Y:S02]  /*4fb0*/  @!UP1 UTMALDG.3D [UR24], [UR16], desc[UR14] ;  /* 0x00000e18100095b4 */ /* 0x0003e40008011000 */
[----:B-1----:R-:W-:Y:S01]  /*4fc0*/  @!P1 ISETP.NE.AND P2, PT, R3, 0x1, PT ;  /* 0x000000010300980c */ /* 0x002fe20003f45270 */
[C---:B--2---:R-:W-:Y:S01]  /*4fd0*/  @!P1 IMAD.HI.U32 R14, R13.reuse, R14, RZ ;  /* 0x0000000e0d0e9227 */ /* 0x044fe200078e00ff */
[----:B---3--:R-:W-:Y:S01]  /*4fe0*/  @!P1 ISETP.NE.AND P0, PT, R10, 0x1, PT ;  /* 0x000000010a00980c */ /* 0x008fe20003f05270 */
[----:B------:R1:W-:Y:S01]  /*4ff0*/  @!UP0 UTMALDG.3D [UR8], [UR16], desc[UR14] ;  /* 0x00000e08100085b4 */ /* 0x0003e20008011000 */
[----:B------:R1:W-:Y:S01]  /*5000*/  @!P4 SYNCS.ARRIVE.TRANS64.RED.A0TR RZ, [UR5+0x50], R34 ;  /* 0x00005022ffffc9a7 */ /* 0x0003e20008300405 */
[C---:B------:R-:W-:Y:S01]  /*5010*/  @!P1 IMAD.HI.U32 R11, R8.reuse, R11, RZ ;  /* 0x0000000b080b9227 */ /* 0x040fe200078e00ff */
[----:B------:R-:W-:Y:S04]  /*5020*/  @!P1 SHF.R.U32.HI R14, RZ, R15, R14 ;  /* 0x0000000fff0e9219 */ /* 0x000fe8000001160e */
[----:B----4-:R-:W-:Y:S02]  /*5030*/  @!P1 SHF.R.U32.HI R9, RZ, R0, R11 ;  /* 0x00000000ff099219 */ /* 0x010fe4000001160b */
[----:B------:R-:W-:Y:S02]  /*5040*/  @!P1 SEL R14, R13, R14, !P2 ;  /* 0x0000000e0d0e9207 */ /* 0x000fe40005000000 */
[----:B------:R-:W-:Y:S05]  /*5050*/  @!P1 SEL R9, R8, R9, !P0 ;  /* 0x0000000908099207 */ /* 0x000fea0004000000 */
[----:B------:R-:W-:Y:S01]  /*5060*/  @!P1 IMAD.IADD R0, R9, 0x1, -R14 ;  /* 0x0000000109009824 */ /* 0x000fe200078e0a0e */
[----:B------:R-:W-:Y:S01]  /*5070*/  SYNCS.ARRIVE.TRANS64.RED.A1T0 RZ, [UR7], RZ ;  /* 0x000000ffffff79a7 */ /* 0x000fe20008100407 */
[----:B------:R-:W-:Y:S02]  /*5080*/  @!P1 IMAD.IADD R9, R14, 0x1, -R9 ;  /* 0x000000010e099824 */ /* 0x000fe400078e0a09 */
[----:B------:R-:W-:Y:S02]  /*5090*/  @!P1 IMAD R13, R0, R3, R13 ;  /* 0x00000003000d9224 */ /* 0x000fe400078e020d */
[----:B------:R-:W-:Y:S01]  /*50a0*/  @!P1 IMAD R8, R9, R10, R8 ;  /* 0x0000000a09089224 */ /* 0x000fe200078e0208 */
[----:B------:R-:W2:Y:S02]  /*50b0*/  SYNCS.PHASECHK.TRANS64.TRYWAIT P5, [UR5+0x78], R12 ;  /* 0x0000780cff0075a7 */ /* 0x000ea400080a1105 */
[----:B-12---:R-:W-:Y:S05]  /*50c0*/  @!P5 BRA `(.L_x_95) ;  /* 0x000000400074d947 */ /* 0x006fea0003800000 */
.L_x_188:
[----:B-1----:R-:W-:Y:S01]  /*50d0*/  @!P4 IADD3 R3, P0, PT, R38, 0x580, RZ ;  /* 0x000005802603c810 */ /* 0x002fe20007f1e0ff */
[----:B------:R-:W-:Y:S01]  /*50e0*/  VOTEU.ALL UP0, P4 ;  /* 0x0000000000ff7886 */ /* 0x000fe20002000000 */
[----:B------:R-:W-:Y:S01]  /*50f0*/  VOTEU.ALL UP1, P4 ;  /* 0x0000000000ff7886 */ /* 0x000fe20002020000 */
[----:B------:R-:W-:Y:S01]  /*5100*/  UMOV UR14, 0x0 ;  /* 0x00000000000e7882 */ /* 0x000fe20000000000 */
[----:B------:R-:W-:Y:S01]  /*5110*/  @!P4 R2UR UR8, R3 ;  /* 0x000000000308c2ca */ /* 0x000fe200000e0000 */
[----:B------:R-:W-:Y:S01]  /*5120*/  @!P4 IMAD.X R0, RZ, RZ, R39, P0 ;  /* 0x000000ffff00c224 */ /* 0x000fe200000e0627 */
[----:B------:R-:W-:Y:S01]  /*5130*/  @!UP0 UIADD3 UR17, UPT, UPT, UR5, 0x58, URZ ;  /* 0x0000005805118890 */ /* 0x000fe2000fffe0ff */
[----:B------:R-:W-:Y:S01]  /*5140*/  ISETP.NE.AND P0, PT, R33, 0x2, PT ;  /* 0x000000022100780c */ /* 0x000fe20003f05270 */
[----:B------:R-:W-:Y:S01]  /*5150*/  @!UP0 UIADD3 UR18, UPT, UPT, UR42, 0x30, URZ ;  /* 0x000000302a128890 */ /* 0x000fe2000fffe0ff */
[----:B------:R-:W-:Y:S01]  /*5160*/  LOP3.LUT R36, R36, 0x1, RZ, 0x3c, !PT ;  /* 0x0000000124247812 */ /* 0x000fe200078e3cff */
[----:B------:R-:W-:Y:S01]  /*5170*/  @!UP0 UIADD3 UR16, UPT, UPT, UR5, 0x3200, URZ ;  /* 0x0000320005108890 */ /* 0x000fe2000fffe0ff */
[----:B------:R-:W-:Y:S01]  /*5180*/  @!P4 R2UR UR7, R0 ;  /* 0x000000000007c2ca */ /* 0x000fe200000e0000 */
[----:B------:R-:W-:Y:S01]  /*5190*/  UMOV UR15, 0x10000000 ;  /* 0x10000000000f7882 */ /* 0x000fe20000000000 */
[----:B------:R-:W-:Y:S01]  /*51a0*/  UMOV UR19, UR43 ;  /* 0x0000002b00137c82 */ /* 0x000fe20008000000 */
[----:B------:R-:W-:Y:S01]  /*51b0*/  UMOV UR20, UR36 ;  /* 0x0000002400147c82 */ /* 0x000fe20008000000 */
[----:B------:R-:W-:Y:S01]  /*51c0*/  @!UP0 UIADD3 UR10, UPT, UPT, UR42, 0x70, URZ ;  /* 0x000000702a0a8890 */ /* 0x000fe2000fffe0ff */
[----:B------:R-:W-:Y:S01]  /*51d0*/  SEL R3, RZ, 0x1, P0 ;  /* 0x00000001ff037807 */ /* 0x000fe20000000000 */
[----:B------:R-:W-:Y:S01]  /*51e0*/  IMAD.U32 R10, RZ, RZ, UR8 ;  /* 0x00000008ff0a7e24 */ /* 0x000fe2000f8e00ff */
[----:B------:R-:W-:Y:S01]  /*51f0*/  @!UP0 UIADD3 UR8, UPT, UPT, UR5, 0x3a00, URZ ;  /* 0x00003a0005088890 */ /* 0x000fe2000fffe0ff */
[----:B------:R-:W-:Y:S01]  /*5200*/  IMAD.IADD R34, R8, 0x1, R58 ;  /* 0x0000000108227824 */ /* 0x000fe200078e023a */
[----:B------:R-:W-:Y:S01]  /*5210*/  VOTEU.ALL UP0, P4 ;  /* 0x0000000000ff7886 */ /* 0x000fe20002000000 */
[----:B------:R-:W-:Y:S01]  /*5220*/  UMOV UR11, UR43 ;  /* 0x0000002b000b7c82 */ /* 0x000fe20008000000 */
[----:B------:R-:W-:Y:S01]  /*5230*/  @!P4 R2UR UR22, R10 ;  /* 0x000000000a16c2ca */ /* 0x000fe200000e0000 */
[----:B------:R-:W-:Y:S01]  /*5240*/  UMOV UR12, UR36 ;  /* 0x00000024000c7c82 */ /* 0x000fe20008000000 */
[----:B------:R-:W-:Y:S01]  /*5250*/  IMAD.U32 R11, RZ, RZ, UR7 ;  /* 0x00000007ff0b7e24 */ /* 0x000fe2000f8e00ff */
[----:B------:R-:W-:Y:S01]  /*5260*/  UMOV UR9, UR17 ;  /* 0x0000001100097c82 */ /* 0x000fe20008000000 */
[----:B------:R-:W-:Y:S01]  /*5270*/  @P3 R2UR UR36, R27 ;  /* 0x000000001b2432ca */ /* 0x000fe200000e0000 */
[----:B------:R-:W-:Y:S01]  /*5280*/  IMAD.IADD R37, R13, 0x1, R60 ;  /* 0x000000010d257824 */ /* 0x000fe200078e023c */
[----:B------:R-:W-:Y:S02]  /*5290*/  LOP3.LUT R32, R32, R3, RZ, 0x3c, !PT ;  /* 0x0000000320207212 */ /* 0x000fe400078e3cff */
[----:B------:R-:W-:Y:S02]  /*52a0*/  @!P4 R2UR UR23, R11 ;  /* 0x000000000b17c2ca */ /* 0x000fe400000e0000 */
[----:B------:R-:W-:Y:S11]  /*52b0*/  SEL R33, R33, RZ, P0 ;  /* 0x000000ff21217207 */ /* 0x000ff60000000000 */
[----:B------:R2:W-:Y:S01]  /*52c0*/  @!UP1 UTMALDG.3D [UR16], [UR22], desc[UR14] ;  /* 0x00000e10160095b4 */ /* 0x0005e20008011000 */
[----:B------:R2:W-:Y:S01]  /*52d0*/  @!UP0 UTMALDG.3D [UR8], [UR22], desc[UR14] ;  /* 0x00000e08160085b4 */ /* 0x0005e20008011000 */
[----:B------:R2:W-:Y:S01]  /*52e0*/  @!P4 SYNCS.ARRIVE.TRANS64.RED.A0TR RZ, [UR5+0x58], R25 ;  /* 0x00005819ffffc9a7 */ /* 0x0005e20008300405 */
[----:B------:R-:W-:Y:S01]  /*52f0*/  UPLOP3.LUT UP0, UPT, UPT, UPT, UPT, 0x80, 0x8 ;  /* 0x000000000008789c */ /* 0x000fe20003f0f070 */
[----:B------:R-:W-:Y:S01]  /*5300*/  SYNCS.ARRIVE.TRANS64.RED.A1T0 RZ, [UR6], RZ ;  /* 0x000000ffffff79a7 */ /* 0x000fe20008100406 */
[----:B------:R-:W-:Y:S09]  /*5310*/  @P3 BRA `(.L_x_96) ;  /* 0xfffffff0002c3947 */ /* 0x000ff2000383ffff */
[----:B------:R-:W-:-:S04]  /*5320*/  SHF.L.U32 R3, R36, 0x1f, RZ ;  /* 0x0000001f24037819 */ /* 0x000fc800000006ff */
[----:B------:R-:W1:Y:S02]  /*5330*/  SYNCS.PHASECHK.TRANS64.TRYWAIT P0, [UR5+0x60], R3 ;  /* 0x00006003ff0075a7 */ /* 0x000e640008001105 */
[----:B-1----:R-:W-:Y:S05]  /*5340*/  @!P0 BRA `(.L_x_97) ;  /* 0x0000003c00ec8947 */ /* 0x002fea0003800000 */
.L_x_190:
[----:B------:R-:W3:Y:S02]  /*5350*/  SYNCS.PHASECHK.TRANS64.TRYWAIT P0, [UR5+0x68], R3 ;  /* 0x00006803ff0075a7 */ /* 0x000ee40008001105 */
[----:B---3--:R-:W-:Y:S05]  /*5360*/  @!P0 BRA `(.L_x_98) ;  /* 0x0000003c00fc8947 */ /* 0x008fea0003800000 */
.L_x_192:
[----:B------:R-:W3:Y:S02]  /*5370*/  SYNCS.PHASECHK.TRANS64.TRYWAIT P0, [UR5+0x70], R3 ;  /* 0x00007003ff0075a7 */ /* 0x000ee40008001105 */
[----:B---3--:R-:W-:Y:S05]  /*5380*/  @!P0 BRA `(.L_x_99) ;  /* 0x00000040000c8947 */ /* 0x008fea0003800000 */
.L_x_194:
[----:B-1----:R-:W-:-:S07]  /*5390*/  MOV R0, UR5 ;  /* 0x0000000500007c02 */ /* 0x002fce0008000f00 */
.L_x_100:
[----:B-1----:R-:W-:-:S04]  /*53a0*/  SHF.L.U32 R3, R36, 0x1f, RZ ;  /* 0x0000001f24037819 */ /* 0x002fc800000006ff */
[----:B------:R1:W3:Y:S03]  /*53b0*/  SYNCS.PHASECHK.TRANS64.TRYWAIT P0, [R0+URZ+0x78], R3 ;  /* 0x00007803000075a7 */ /* 0x0002e600080011ff */
[----:B---3--:R-:W-:Y:S05]  /*53c0*/  @!P0 NANOSLEEP.SYNCS 0x989680 ;  /* 0x009896800000895d */ /* 0x008fea0003900000 */
[----:B------:R-:W3:Y:S02]  /*53d0*/  @!P0 SYNCS.PHASECHK.TRANS64 P0, [R0+URZ+0x78], R3 ;  /* 0x00007803000085a7 */ /* 0x000ee400080010ff */
[----:B--23--:R-:W-:Y:S05]  /*53e0*/  @P0 EXIT ;  /* 0x000000000000094d */ /* 0x00cfea0003800000 */
[----:B------:R-:W-:Y:S05]  /*53f0*/  BRA `(.L_x_100) ;  /* 0xfffffffc00e87947 */ /* 0x000fea000383ffff */
.L_x_85:
[----:B------:R-:W-:-:S06]  /*5400*/  UISETP.GE.AND UP0, UPT, UR10, 0x4, UPT ;  /* 0x000000040a00788c */ /* 0x000fcc000bf06270 */
[----:B------:R-:W-:-:S13]  /*5410*/  PLOP3.LUT P0, PT, PT, PT, UP0, 0x80, 0x8 ;  /* 0x000000000008781c */ /* 0x000fda0003f0f008 */
[----:B------:R-:W-:Y:S05]  /*5420*/  @!P0 EXIT ;  /* 0x000000000000894d */ /* 0x000fea0003800000 */
[----:B------:R-:W-:Y:S01]  /*5430*/  BAR.SYNC.DEFER_BLOCKING 0x6, 0xa0 ;  /* 0x0182800000007b1d */ /* 0x000fe20000010000 */
[----:B------:R-:W-:Y:S02]  /*5440*/  IMAD.SHL.U32 R4, R66, 0x200000, RZ ;  /* 0x0020000042047824 */ /* 0x000fe400078e00ff */
[----:B------:R-:W-:Y:S02]  /*5450*/  HFMA2 R71, -RZ, RZ, 0, 5.9604644775390625e-08 ;  /* 0x00000001ff477431 */ /* 0x000fe400000001ff */
[C---:B------:R-:W-:Y:S01]  /*5460*/  IMAD.SHL.U32 R65, R72.reuse, 0x10, RZ ;  /* 0x0000001048417824 */ /* 0x040fe200078e00ff */
[----:B------:R-:W-:Y:S01]  /*5470*/  MOV R69, RZ ;  /* 0x000000ff00457202 */ /* 0x000fe20000000f00 */
[----:B------:R-:W-:Y:S01]  /*5480*/  IMAD.U32 R33, R72, 0x10000, RZ ;  /* 0x0001000048217824 */ /* 0x000fe200078e00ff */
[----:B------:R-:W-:Y:S01]  /*5490*/  UMOV UR48, 0x400 ;  /* 0x0000040000307882 */ /* 0x000fe20000000000 */
[----:B------:R-:W1:Y:S01]  /*54a0*/  LDC R63, c[0x0][0x370] ;  /* 0x0000dc00ff3f7b82 */ /* 0x000e620000000800 */
[----:B------:R-:W-:Y:S01]  /*54b0*/  ULEA UR48, UR37, UR48, 0x18 ;  /* 0x0000003025307291 */ /* 0x000fe2000f8ec0ff */
[----:B------:R-:W-:Y:S01]  /*54c0*/  LOP3.LUT R4, R4, 0x200000, RZ, 0xc0, !PT ;  /* 0x0020000004047812 */ /* 0x000fe200078ec0ff */
[----:B------:R-:W-:Y:S01]  /*54d0*/  IMAD.SHL.U32 R64, R72, 0x2, RZ ;  /* 0x0000000248407824 */ /* 0x000fe200078e00ff */
[C---:B------:R-:W-:Y:S01]  /*54e0*/  LOP3.LUT R5, R65.reuse, 0x40, RZ, 0xc0, !PT ;  /* 0x0000004041057812 */ /* 0x040fe200078ec0ff */
[----:B------:R-:W-:Y:S01]  /*54f0*/  IMAD.SHL.U32 R3, R66, 0x200, RZ ;  /* 0x0000020042037824 */ /* 0x000fe200078e00ff */
[----:B------:R-:W-:Y:S01]  /*5500*/  LOP3.LUT R2, R65, 0x5b0, RZ, 0xc0, !PT ;  /* 0x000005b041027812 */ /* 0x000fe200078ec0ff */
[----:B------:R-:W-:Y:S01]  /*5510*/  UIADD3 UR4, UPT, UPT, UR48, 0x200, URZ ;  /* 0x0000020030047890 */ /* 0x000fe2000fffe0ff */
[----:B------:R-:W2:Y:S01]  /*5520*/  LDC R28, c[0x0][0xb0c] ;  /* 0x0002c300ff1c7b82 */ /* 0x000ea20000000800 */
[----:B------:R-:W-:Y:S01]  /*5530*/  LOP3.LUT R33, R4, 0x400000, R33, 0xf8, !PT ;  /* 0x0040000004217812 */ /* 0x000fe200078ef821 */
[----:B------:R-:W-:Y:S01]  /*5540*/  IMAD.MOV.U32 R30, RZ, RZ, RZ ;  /* 0x000000ffff1e7224 */ /* 0x000fe200078e00ff */
[----:B------:R-:W-:Y:S01]  /*5550*/  LOP3.LUT R64, R5, 0x8, R64, 0xf8, !PT ;  /* 0x0000000805407812 */ /* 0x000fe200078ef840 */
[----:B------:R-:W-:Y:S01]  /*5560*/  IMAD.MOV.U32 R70, RZ, RZ, RZ ;  /* 0x000000ffff467224 */ /* 0x000fe200078e00ff */
[----:B------:R-:W-:Y:S01]  /*5570*/  LOP3.LUT R3, R2, 0x200, R3, 0xf8, !PT ;  /* 0x0000020002037812 */ /* 0x000fe200078ef803 */
[----:B------:R-:W-:Y:S01]  /*5580*/  IMAD.MOV.U32 R76, RZ, RZ, RZ ;  /* 0x000000ffff4c7224 */ /* 0x000fe200078e00ff */
[----:B------:R-:W-:Y:S01]  /*5590*/  LOP3.LUT P0, RZ, R65, 0x40, RZ, 0xc0, !PT ;  /* 0x0000004041ff7812 */ /* 0x000fe2000780c0ff */
[----:B------:R-:W3:Y:S01]  /*55a0*/  LDC R61, c[0x0][0xb20] ;  /* 0x0002c800ff3d7b82 */ /* 0x000ee20000000800 */
[----:B------:R-:W4:Y:S01]  /*55b0*/  LDS R0, [UR48+0x140] ;  /* 0x00014030ff007984 */ /* 0x000f220008000800 */
[----:B------:R-:W-:Y:S01]  /*55c0*/  LOP3.LUT R64, R3, R64, RZ, 0xfc, !PT ;  /* 0x0000004003407212 */ /* 0x000fe200078efcff */
[----:B------:R-:W-:Y:S01]  /*55d0*/  IMAD.U32 R67, RZ, RZ, UR4 ;  /* 0x00000004ff437e24 */ /* 0x000fe2000f8e00ff */
[----:B------:R-:W-:Y:S01]  /*55e0*/  LOP3.LUT R72, R72, 0x60, RZ, 0xc0, !PT ;  /* 0x0000006048487812 */ /* 0x000fe200078ec0ff */
[----:B------:R-:W1:Y:S03]  /*55f0*/  LDCU.64 UR52, c[0x0][0x348] ;  /* 0x00006900ff3477ac */ /* 0x000e660008000a00 */
[----:B------:R-:W1:Y:S01]  /*5600*/  LDC R27, c[0x0][0xb30] ;  /* 0x0002cc00ff1b7b82 */ /* 0x000e620000000800 */
[----:B------:R-:W1:Y:S01]  /*5610*/  LDCU.64 UR38, c[0x0][0x888] ;  /* 0x00011100ff2677ac */ /* 0x000e620008000a00 */
[----:B------:R-:W1:Y:S06]  /*5620*/  LDCU.64 UR44, c[0x0][0x890] ;  /* 0x00011200ff2c77ac */ /* 0x000e6c0008000a00 */
[----:B------:R-:W1:Y:S01]  /*5630*/  LDC.64 R56, c[0x0][0xb10] ;  /* 0x0002c400ff387b82 */ /* 0x000e620000000a00 */
[----:B------:R-:W-:Y:S01]  /*5640*/  UMOV UR49, URZ ;  /* 0x000000ff00317c82 */ /* 0x000fe20008000000 */
[----:B------:R-:W-:-:S06]  /*5650*/  UMOV UR51, URZ ;  /* 0x000000ff00337c82 */ /* 0x000fcc0008000000 */
[----:B------:R-:W1:Y:S08]  /*5660*/  LDC.64 R24, c[0x0][0xb18] ;  /* 0x0002c600ff187b82 */ /* 0x000e700000000a00 */
[----:B------:R-:W1:Y:S08]  /*5670*/  LDC.64 R22, c[0x0][0xb28] ;  /* 0x0002ca00ff167b82 */ /* 0x000e700000000a00 */
[----:B------:R-:W1:Y:S01]  /*5680*/  LDC.64 R54, c[0x0][0x8b0] ;  /* 0x00022c00ff367b82 */ /* 0x000e620000000a00 */
[----:B----4-:R-:W-:Y:S01]  /*5690*/  IMAD.IADD R33, R0, 0x1, R33 ;  /* 0x0000000100217824 */ /* 0x010fe200078e0221 */
[----:B------:R-:W-:-:S06]  /*56a0*/  P2R R0, PR, RZ, 0x1 ;  /* 0x00000001ff007803 */ /* 0x000fcc0000000000 */
[----:B------:R-:W4:Y:S08]  /*56b0*/  LDC.64 R52, c[0x0][0x8a8] ;  /* 0x00022a00ff347b82 */ /* 0x000f300000000a00 */
[----:B--23--:R-:W1:Y:S02]  /*56c0*/  LDC R62, c[0x0][0x374] ;  /* 0x0000dd00ff3e7b82 */ /* 0x00ce640000000800 */
.L_x_144:
[C---:B------:R-:W-:Y:S02]  /*56d0*/  LEA R0, R76.reuse, UR48, 0x3 ;  /* 0x000000304c007c11 */ /* 0x040fe4000f8e18ff */
[----:B------:R-:W-:Y:S02]  /*56e0*/  SHF.L.U32 R3, R69, 0x1f, RZ ;  /* 0x0000001f45037819 */ /* 0x000fe400000006ff */
[----:B------:R-:W-:Y:S02]  /*56f0*/  LEA R16, R76, UR48, 0x4 ;  /* 0x000000304c107c11 */ /* 0x000fe4000f8e20ff */
[----:B--2---:R-:W2:Y:S02]  /*5700*/  SYNCS.PHASECHK.TRANS64.TRYWAIT P0, [R0+URZ+0x90], R3 ;  /* 0x00009003000075a7 */ /* 0x004ea400080011ff */
[----:B--2---:R-:W-:Y:S05]  /*5710*/  @!P0 BRA `(.L_x_101) ;  /* 0x0000003c00408947 */ /* 0x004fea0003800000 */
.L_x_195:
[----:B------:R-:W3:Y:S01]  /*5720*/  LDC.64 R12, c[0x0][0xb10] ;  /* 0x0002c400ff0c7b82 */ /* 0x000ee20000000a00 */
[----:B------:R-:W4:Y:S01]  /*5730*/  LDS.128 R16, [R16+0x120] ;  /* 0x0001200010107984 */ /* 0x000f220000000c00 */
[----:B-1----:R-:W-:Y:S01]  /*5740*/  ISETP.NE.AND P1, PT, R27, 0x1, PT ;  /* 0x000000011b00780c */ /* 0x002fe20003f25270 */
[----:B--2---:R-:W-:Y:S01]  /*5750*/  VIADD R0, R0, 0xa0 ;  /* 0x000000a000007836 */ /* 0x004fe20000000000 */
[----:B------:R-:W-:Y:S04]  /*5760*/  ISETP.GE.AND P0, PT, R26, 0x1, PT ;  /* 0x000000011a00780c */ /* 0x000fe80003f06270 */
[----:B------:R-:W1:Y:S01]  /*5770*/  LDC.64 R10, c[0x0][0xb18] ;  /* 0x0002c600ff0a7b82 */ /* 0x000e620000000a00 */
[----:B------:R-:W-:Y:S01]  /*5780*/  PRMT R0, RZ, 0x654, R0 ;  /* 0x00000654ff007816 */ /* 0x000fe20000000000 */
[----:B------:R-:W-:Y:S01]  /*5790*/  @!PT LDS RZ, [RZ] ;  /* 0x00000000fffff984 */ /* 0x000fe20000000800 */
[----:B------:R-:W-:Y:S01]  /*57a0*/  @!PT LDS RZ, [RZ] ;  /* 0x00000000fffff984 */ /* 0x000fe20000000800 */
[----:B------:R-:W-:Y:S01]  /*57b0*/  @!PT LDS RZ, [RZ] ;  /* 0x00000000fffff984 */ /* 0x000fe20000000800 */
[----:B------:R-:W-:Y:S01]  /*57c0*/  @!PT LDS RZ, [RZ] ;  /* 0x00000000fffff984 */ /* 0x000fe20000000800 */
[----:B------:R2:W-:Y:S06]  /*57d0*/  MEMBAR.ALL.CTA ;  /* 0x0000000000007992 */ /* 0x0005ec0000008000 */
[----:B--2---:R-:W2:Y:S01]  /*57e0*/  FENCE.VIEW.ASYNC.S ;  /* 0x00000000000073c6 */ /* 0x004ea20000000000 */
[----:B------:R-:W1:Y:S08]  /*57f0*/  @!P1 LDC R14, c[0x0][0xb20] ;  /* 0x0002c800ff0e9b82 */ /* 0x000e700000000800 */
[----:B------:R-:W1:Y:S01]  /*5800*/  @!P1 LDC R9, c[0x0][0xb0c] ;  /* 0x0002c300ff099b82 */ /* 0x000e620000000800 */
[----:B--2---:R2:W-:Y:S01]  /*5810*/  SYNCS.ARRIVE.TRANS64.RED.A1T0 RZ, [R0+URZ], RZ ;  /* 0x000000ff00ff79a7 */ /* 0x0045e200081004ff */
[----:B----4-:R-:W-:Y:S04]  /*5820*/  LOP3.LUT P4, RZ, R18, 0x1, RZ, 0xc0, !PT ;  /* 0x0000000112ff7812 */ /* 0x010fe8000788c0ff */
[----:B------:R-:W-:Y:S09]  /*5830*/  P2R R73, PR, RZ, 0x10 ;  /* 0x00000010ff497803 */ /* 0x000ff20000000000 */
[----:B------:R-:W-:Y:S02]  /*5840*/  @P4 MOV R31, R16 ;  /* 0x00000010001f4202 */ /* 0x000fe40000000f00 */
[----:B------:R-:W-:Y:S01]  /*5850*/  @P4 LOP3.LUT R29, R17, 0xffff, RZ, 0xc0, !PT ;  /* 0x0000ffff111d4812 */ /* 0x000fe200078ec0ff */
[----:B--23--:R-:W-:Y:S06]  /*5860*/  @!P0 BRA `(.L_x_102) ;  /* 0x0000000000a48947 */ /* 0x00cfec0003800000 */
[----:B------:R-:W-:Y:S01]  /*5870*/  IMAD.HI.U32 R36, R62, R25, RZ ;  /* 0x000000193e247227 */ /* 0x000fe200078e00ff */
[----:B------:R-:W-:Y:S02]  /*5880*/  ISETP.NE.AND P0, PT, R24, 0x1, PT ;  /* 0x000000011800780c */ /* 0x000fe40003f05270 */
[----:B------:R-:W-:Y:S01]  /*5890*/  ISETP.NE.AND P2, PT, R26, 0x1, PT ;  /* 0x000000011a00780c */ /* 0x000fe20003f45270 */
[-C--:B------:R-:W-:Y:S01]  /*58a0*/  IMAD.HI.U32 R20, R63, R56.reuse, RZ ;  /* 0x000000383f147227 */ /* 0x080fe200078e00ff */
[----:B------:R-:W-:Y:S02]  /*58b0*/  SHF.R.U32.HI R21, RZ, R61, R36 ;  /* 0x0000003dff157219 */ /* 0x000fe40000011624 */
[----:B------:R-:W-:Y:S01]  /*58c0*/  ISETP.NE.AND P3, PT, R28, 0x1, PT ;  /* 0x000000011c00780c */ /* 0x000fe20003f65270 */
[----:B------:R-:W-:Y:S01]  /*58d0*/  IMAD.HI.U32 R40, R29, R25, RZ ;  /* 0x000000191d287227 */ /* 0x000fe200078e00ff */
[----:B------:R-:W-:Y:S02]  /*58e0*/  SHF.R.U32.HI R20, RZ, R57, R20 ;  /* 0x00000039ff147219 */ /* 0x000fe40000011614 */
[----:B------:R-:W-:Y:S01]  /*58f0*/  SEL R3, R62, R21, !P0 ;  /* 0x000000153e037207 */ /* 0x000fe20004000000 */
[----:B------:R-:W-:Y:S01]  /*5900*/  IMAD.HI.U32 R38, R31, R56, RZ ;  /* 0x000000381f267227 */ /* 0x000fe200078e00ff */
[----:B------:R-:W-:Y:S03]  /*5910*/  SEL R7, R63, R20, !P3 ;  /* 0x000000143f077207 */ /* 0x000fe60005800000 */
[-C--:B------:R-:W-:Y:S01]  /*5920*/  IMAD.HI.U32 R20, R3, R22.reuse, RZ ;  /* 0x0000001603147227 */ /* 0x080fe200078e00ff */
[----:B------:R-:W-:Y:S03]  /*5930*/  SHF.R.U32.HI R38, RZ, R57, R38 ;  /* 0x00000039ff267219 */ /* 0x000fe60000011626 */
[----:B------:R-:W-:Y:S01]  /*5940*/  IMAD.HI.U32 R36, R7, R22, RZ ;  /* 0x0000001607247227 */ /* 0x000fe200078e00ff */
[----:B------:R-:W-:Y:S02]  /*5950*/  @P2 SHF.R.U32.HI R3, RZ, R23, R20 ;  /* 0x00000017ff032219 */ /* 0x000fe40000011614 */
[----:B------:R-:W-:Y:S02]  /*5960*/  SHF.R.U32.HI R20, RZ, R61, R40 ;  /* 0x0000003dff147219 */ /* 0x000fe40000011628 */
[----:B------:R-:W-:Y:S01]  /*5970*/  @P2 SHF.R.U32.HI R7, RZ, R23, R36 ;  /* 0x00000017ff072219 */ /* 0x000fe20000011624 */
[C---:B------:R-:W-:Y:S01]  /*5980*/  IMAD R2, R26.reuse, R3, RZ ;  /* 0x000000031a027224 */ /* 0x040fe200078e02ff */
[----:B------:R-:W-:Y:S02]  /*5990*/  SEL R5, R29, R20, !P0 ;  /* 0x000000141d057207 */ /* 0x000fe40004000000 */
[----:B------:R-:W-:Y:S01]  /*59a0*/  SEL R3, R31, R38, !P3 ;  /* 0x000000261f037207 */ /* 0x000fe20005800000 */
[----:B------:R-:W-:Y:S01]  /*59b0*/  IMAD R4, R26, R7, RZ ;  /* 0x000000071a047224 */ /* 0x000fe200078e02ff */
[C---:B------:R-:W-:Y:S01]  /*59c0*/  ISETP.GE.AND P0, PT, R5.reuse, R2, PT ;  /* 0x000000020500720c */ /* 0x040fe20003f06270 */
[----:B------:R-:W-:Y:S03]  /*59d0*/  IMAD.HI.U32 R6, R5, R22, RZ ;  /* 0x0000001605067227 */ /* 0x000fe600078e00ff */
[----:B------:R-:W-:Y:S01]  /*59e0*/  ISETP.GE.OR P0, PT, R3, R4, P0 ;  /* 0x000000040300720c */ /* 0x000fe20000706670 */
[----:B------:R-:W-:Y:S01]  /*59f0*/  IMAD.MOV R4, RZ, RZ, -R3 ;  /* 0x000000ffff047224 */ /* 0x000fe200078e0a03 */
[-C--:B------:R-:W-:Y:S03]  /*5a00*/  SHF.R.U32.HI R6, RZ, R23.reuse, R6 ;  /* 0x00000017ff067219 */ /* 0x080fe60000011606 */
[----:B------:R-:W-:Y:S01]  /*5a10*/  IMAD R31, R28, R4, R31 ;  /* 0x000000041c1f7224 */ /* 0x000fe200078e021f */
[----:B------:R-:W-:Y:S05]  /*5a20*/  SEL R15, R5, R6, !P2 ;  /* 0x00000006050f7207 */ /* 0x000fea0005000000 */
[----:B------:R-:W-:Y:S02]  /*5a30*/  IMAD.MOV R6, RZ, RZ, -R15 ;  /* 0x000000ffff067224 */ /* 0x000fe400078e0a0f */
[C---:B------:R-:W-:Y:S04]  /*5a40*/  @!P0 IMAD.HI.U32 R2, R3.reuse, R22, RZ ;  /* 0x0000001603028227 */ /* 0x040fe800078e00ff */
[----:B------:R-:W-:Y:S01]  /*5a50*/  IMAD R6, R26, R6, R5 ;  /* 0x000000061a067224 */ /* 0x000fe200078e0205 */
[----:B------:R-:W-:Y:S04]  /*5a60*/  @!P0 SHF.R.U32.HI R2, RZ, R23, R2 ;  /* 0x00000017ff028219 */ /* 0x000fe80000011602 */
[----:B------:R-:W-:Y:S02]  /*5a70*/  @!P0 SEL R0, R3, R2, !P2 ;  /* 0x0000000203008207 */ /* 0x000fe40005000000 */
[----:B------:R-:W-:Y:S02]  /*5a80*/  IADD3 R2, PT, PT, -R5, RZ, RZ ;  /* 0x000000ff05027210 */ /* 0x000fe40007ffe1ff */
[----:B------:R-:W-:Y:S01]  /*5a90*/  @!P0 IADD3 R8, PT, PT, R15, -R0, RZ ;  /* 0x800000000f088210 */ /* 0x000fe20007ffe0ff */
[----:B------:R-:W-:Y:S02]  /*5aa0*/  @!P0 IMAD R0, R7, R6, R0 ;  /* 0x0000000607008224 */ /* 0x000fe400078e0200 */
[----:B------:R-:W-:Y:S02]  /*5ab0*/  IMAD R29, R24, R2, R29 ;  /* 0x00000002181d7224 */ /* 0x000fe400078e021d */
[----:B------:R-:W-:Y:S02]  /*5ac0*/  @!P0 IMAD R5, R8, R26, R3 ;  /* 0x0000001a08058224 */ /* 0x000fe400078e0203 */
[----:B------:R-:W-:Y:S04]  /*5ad0*/  @!P0 IMAD.MOV.U32 R3, RZ, RZ, R0 ;  /* 0x000000ffff038224 */ /* 0x000fe800078e0000 */
[----:B------:R-:W-:Y:S02]  /*5ae0*/  IMAD R31, R3, R28, R31 ;  /* 0x0000001c031f7224 */ /* 0x000fe400078e021f */
[----:B------:R-:W-:Y:S07]  /*5af0*/  IMAD R29, R5, R24, R29 ;  /* 0x00000018051d7224 */ /* 0x000fee00078e021d */
.L_x_102:
[----:B-1----:R-:W-:Y:S01]  /*5b00*/  @!P1 ISETP.NE.AND P0, PT, R10, 0x1, PT ;  /* 0x000000010a00980c */ /* 0x002fe20003f05270 */
[----:B------:R-:W-:Y:S01]  /*5b10*/  @!P1 IMAD.HI.U32 R3, R29, R11, RZ ;  /* 0x0000000b1d039227 */ /* 0x000fe200078e00ff */
[----:B------:R-:W-:Y:S01]  /*5b20*/  R2UR UR42, R37 ;  /* 0x00000000252a72ca */ /* 0x000fe200000e0000 */
[----:B------:R-:W-:Y:S01]  /*5b30*/  BSSY.RECONVERGENT B6, `(.L_x_103) ;  /* 0x0000031000067945 */ /* 0x000fe20003800200 */
[----:B------:R-:W-:Y:S01]  /*5b40*/  R2UR UR41, R34 ;  /* 0x00000000222972ca */ /* 0x000fe200000e0000 */
[----:B------:R-:W-:Y:S01]  /*5b50*/  @!P1 IMAD.HI.U32 R0, R31, R12, RZ ;  /* 0x0000000c1f009227 */ /* 0x000fe200078e00ff */
[----:B------:R-:W-:Y:S02]  /*5b60*/  @!P1 SHF.R.U32.HI R2, RZ, R14, R3 ;  /* 0x0000000eff029219 */ /* 0x000fe40000011603 */
[----:B------:R-:W-:Y:S01]  /*5b70*/  @!P1 ISETP.NE.AND P2, PT, R9, 0x1, PT ;  /* 0x000000010900980c */ /* 0x000fe20003f45270 */
[----:B------:R-:W-:Y:S01]  /*5b80*/  VIADD R76, R76, 0x1 ;  /* 0x000000014c4c7836 */ /* 0x000fe20000000000 */
[----:B------:R-:W-:Y:S02]  /*5b90*/  @!P1 SEL R2, R29, R2, !P0 ;  /* 0x000000021d029207 */ /* 0x000fe40004000000 */
[----:B------:R-:W-:Y:S02]  /*5ba0*/  @!P1 SHF.R.U32.HI R0, RZ, R13, R0 ;  /* 0x0000000dff009219 */ /* 0x000fe40000011600 */
[----:B------:R-:W-:Y:S01]  /*5bb0*/  LOP3.LUT P0, RZ, R67, 0x90, RZ, 0xc0, !PT ;  /* 0x0000009043ff7812 */ /* 0x000fe2000780c0ff */
[----:B------:R-:W-:Y:S01]  /*5bc0*/  USHF.L.U32 UR42, UR42, 0x6, URZ ;  /* 0x000000062a2a7899 */ /* 0x000fe200080006ff */
[----:B------:R-:W-:Y:S01]  /*5bd0*/  @!P1 SEL R3, R31, R0, !P2 ;  /* 0x000000001f039207 */ /* 0x000fe20005000000 */
[----:B------:R-:W-:Y:S01]  /*5be0*/  USHF.L.U32 UR41, UR41, 0x7, URZ ;  /* 0x0000000729297899 */ /* 0x000fe200080006ff */
[----:B------:R-:W-:Y:S03]  /*5bf0*/  @P4 SHF.R.U32.HI R68, RZ, 0x10, R17 ;  /* 0x00000010ff444819 */ /* 0x000fe60000011611 */
[----:B------:R-:W-:Y:S02]  /*5c00*/  @!P1 IMAD.IADD R0, R2, 0x1, -R3 ;  /* 0x0000000102009824 */ /* 0x000fe400078e0a03 */
[----:B------:R-:W-:Y:S02]  /*5c10*/  @!P1 IMAD.IADD R2, R3, 0x1, -R2 ;  /* 0x0000000103029824 */ /* 0x000fe400078e0a02 */
[----:B------:R-:W-:Y:S02]  /*5c20*/  @!P1 IMAD R31, R0, R9, R31 ;  /* 0x00000009001f9224 */ /* 0x000fe400078e021f */
[----:B------:R-:W-:Y:S01]  /*5c30*/  @!P1 IMAD R29, R2, R10, R29 ;  /* 0x0000000a021d9224 */ /* 0x000fe200078e021d */
[----:B------:R-:W-:Y:S06]  /*5c40*/  @!P0 BRA `(.L_x_104) ;  /* 0x00000000007c8947 */ /* 0x000fec0003800000 */
[----:B------:R-:W1:Y:S01]  /*5c50*/  LDCU.64 UR8, c[0x4][0x80] ;  /* 0x01001000ff0877ac */ /* 0x000e620008000a00 */
[----:B------:R-:W-:Y:S01]  /*5c60*/  MOV R2, 0x0 ;  /* 0x0000000000027802 */ /* 0x000fe20000000f00 */
[----:B------:R-:W-:Y:S02]  /*5c70*/  HFMA2 R12, -RZ, RZ, 0, 5.9604644775390625e-08 ;  /* 0x00000001ff0c7431 */ /* 0x000fe400000001ff */
[----:B------:R-:W-:Y:S01]  /*5c80*/  IMAD.MOV.U32 R8, RZ, RZ, 0x70 ;  /* 0x00000070ff087424 */ /* 0x000fe200078e00ff */
[----:B------:R2:W3:Y:S01]  /*5c90*/  LDC.64 R14, c[0x4][R2] ;  /* 0x01000000020e7b82 */ /* 0x0004e20000000a00 */
[----:B------:R-:W4:Y:S01]  /*5ca0*/  LDCU.64 UR6, c[0x4][0x88] ;  /* 0x01001100ff0677ac */ /* 0x000f220008000a00 */
[----:B------:R-:W-:Y:S01]  /*5cb0*/  IMAD.MOV.U32 R13, RZ, RZ, RZ ;  /* 0x000000ffff0d7224 */ /* 0x000fe200078e00ff */
[----:B------:R-:W2:Y:S01]  /*5cc0*/  LDCU.64 UR4, c[0x4][0x8] ;  /* 0x01000100ff0477ac */ /* 0x000ea20008000a00 */
[----:B-1----:R-:W-:Y:S01]  /*5cd0*/  MOV R5, UR9 ;  /* 0x0000000900057c02 */ /* 0x002fe20008000f00 */
[----:B------:R-:W-:Y:S01]  /*5ce0*/  IMAD.U32 R4, RZ, RZ, UR8 ;  /* 0x00000008ff047e24 */ /* 0x000fe2000f8e00ff */
[----:B----4-:R-:W-:Y:S01]  /*5cf0*/  MOV R7, UR7 ;  /* 0x0000000700077c02 */ /* 0x010fe20008000f00 */
[----:B------:R-:W-:Y:S01]  /*5d00*/  IMAD.U32 R6, RZ, RZ, UR6 ;  /* 0x00000006ff067e24 */ /* 0x000fe2000f8e00ff */
[----:B--2---:R-:W-:Y:S01]  /*5d10*/  MOV R11, UR5 ;  /* 0x00000005000b7c02 */ /* 0x004fe20008000f00 */
[----:B------:R-:W-:Y:S02]  /*5d20*/  IMAD.U32 R10, RZ, RZ, UR4 ;  /* 0x00000004ff0a7e24 */ /* 0x000fe4000f8e00ff */
[----:B------:R-:W-:Y:S07]  /*5d30*/  LEPC R20, `(.L_x_105) ;  /* 0x000000001014794e */ /* 0x000fee0000000000 */
[----:B---3-5:R-:W-:Y:S05]  /*5d40*/  CALL.ABS.NOINC R14 ;  /* 0x000000000e007343 */ /* 0x028fea0003c00000 */
.L_x_105:
[----:B------:R-:W1:Y:S01]  /*5d50*/  LDCU.64 UR8, c[0x4][0x80] ;  /* 0x01001000ff0877ac */ /* 0x000e620008000a00 */
[----:B------:R-:W2:Y:S01]  /*5d60*/  LDC.64 R2, c[0x4][R2] ;  /* 0x0100000002027b82 */ /* 0x000ea20000000a00 */
[----:B------:R-:W-:Y:S02]  /*5d70*/  HFMA2 R12, -RZ, RZ, 0, 5.9604644775390625e-08 ;  /* 0x00000001ff0c7431 */ /* 0x000fe400000001ff */
[----:B------:R-:W-:Y:S02]  /*5d80*/  IMAD.MOV.U32 R8, RZ, RZ, 0x70 ;  /* 0x00000070ff087424 */ /* 0x000fe400078e00ff */
[----:B------:R-:W-:Y:S01]  /*5d90*/  IMAD.MOV.U32 R13, RZ, RZ, RZ ;  /* 0x000000ffff0d7224 */ /* 0x000fe200078e00ff */
[----:B------:R-:W3:Y:S01]  /*5da0*/  LDCU.64 UR6, c[0x4][0x88] ;  /* 0x01001100ff0677ac */ /* 0x000ee20008000a00 */
[----:B------:R-:W4:Y:S01]  /*5db0*/  LDCU.64 UR4, c[0x4][0x8] ;  /* 0x01000100ff0477ac */ /* 0x000f220008000a00 */
[----:B-1----:R-:W-:Y:S02]  /*5dc0*/  MOV R4, UR8 ;  /* 0x0000000800047c02 */ /* 0x002fe40008000f00 */
[----:B------:R-:W-:Y:S02]  /*5dd0*/  MOV R5, UR9 ;  /* 0x0000000900057c02 */ /* 0x000fe40008000f00 */
[----:B---3--:R-:W-:Y:S01]  /*5de0*/  MOV R7, UR7 ;  /* 0x0000000700077c02 */ /* 0x008fe20008000f00 */
[----:B------:R-:W-:Y:S01]  /*5df0*/  IMAD.U32 R6, RZ, RZ, UR6 ;  /* 0x00000006ff067e24 */ /* 0x000fe2000f8e00ff */
[----:B----4-:R-:W-:Y:S01]  /*5e00*/  MOV R11, UR5 ;  /* 0x00000005000b7c02 */ /* 0x010fe20008000f00 */
[----:B------:R-:W-:Y:S02]  /*5e10*/  IMAD.U32 R10, RZ, RZ, UR4 ;  /* 0x00000004ff0a7e24 */ /* 0x000fe4000f8e00ff */
[----:B------:R-:W-:Y:S07]  /*5e20*/  LEPC R20, `(.L_x_104) ;  /* 0x000000001014794e */ /* 0x000fee0000000000 */
[----:B--2---:R-:W-:Y:S05]  /*5e30*/  CALL.ABS.NOINC R2 ;  /* 0x0000000002007343 */ /* 0x004fea0003c00000 */
.L_x_104:
[----:B------:R-:W-:Y:S05]  /*5e40*/  BSYNC.RECONVERGENT B6 ;  /* 0x0000000000067941 */ /* 0x000fea0003800200 */
.L_x_103:
[----:B------:R-:W-:Y:S01]  /*5e50*/  ISETP.NE.U32.AND P4, PT, R54, RZ, PT ;  /* 0x000000ff3600720c */ /* 0x000fe20003f85070 */
[----:B------:R-:W-:Y:S01]  /*5e60*/  UISETP.NE.AND UP2, UPT, UR50, URZ, UPT ;  /* 0x000000ff3200728c */ /* 0x000fe2000bf45270 */
[----:B------:R-:W-:Y:S01]  /*5e70*/  ISETP.NE.U32.AND P2, PT, RZ, UR38, PT ;  /* 0x00000026ff007c0c */ /* 0x000fe2000bf45070 */
[----:B------:R-:W-:Y:S01]  /*5e80*/  UISETP.NE.U32.AND UP1, UPT, UR44, URZ, UPT ;  /* 0x000000ff2c00728c */ /* 0x000fe2000bf25070 */
[----:B------:R-:W-:Y:S01]  /*5e90*/  ISETP.NE.AND.EX P4, PT, R55, RZ, PT, P4 ;  /* 0x000000ff3700720c */ /* 0x000fe20003f85340 */
[----:B------:R-:W-:Y:S01]  /*5ea0*/  UPLOP3.LUT UP0, UPT, UPT, UPT, UPT, 0x40, 0x4 ;  /* 0x000000000004789c */ /* 0x000fe20003f0e870 */
[----:B------:R-:W-:Y:S01]  /*5eb0*/  ISETP.NE.AND.EX P2, PT, RZ, UR39, PT, P2 ;  /* 0x00000027ff007c0c */ /* 0x000fe2000bf45320 */
[----:B------:R-:W-:Y:S01]  /*5ec0*/  UISETP.NE.AND.EX UP1, UPT, UR45, URZ, UPT, UP1 ;  /* 0x000000ff2d00728c */ /* 0x000fe2000bf25310 */
[----:B------:R-:W-:Y:S04]  /*5ed0*/  PLOP3.LUT P1, PT, PT, PT, UP2, 0x80, 0x8 ;  /* 0x000000000008781c */ /* 0x000fe80003f2f028 */
[----:B------:R-:W-:Y:S06]  /*5ee0*/  @UP2 UPLOP3.LUT UP0, UPT, UPT, UPT, UP1, 0x80, 0x8 ;  /* 0x000000000008289c */ /* 0x000fec0003f0f010 */
[----:B------:R-:W-:Y:S01]  /*5ef0*/  PLOP3.LUT P0, PT, PT, PT, UP0, 0x80, 0x8 ;  /* 0x000000000008781c */ /* 0x000fe20003f0f008 */
[----:B------:R-:W-:Y:S01]  /*5f00*/  @!UPT UIADD3 URZ, UPT, UPT, URZ, URZ, URZ ;  /* 0x000000fffffff290 */ /* 0x000fe2000fffe0ff */
[----:B------:R-:W-:Y:S11]  /*5f10*/  BRA.U !UP1, `(.L_x_106) ;  /* 0x0000000109387547 */ /* 0x000ff6000b800000 */
[----:B------:R-:W-:Y:S01]  /*5f20*/  UISETP.NE.U32.AND UP0, UPT, UR38, URZ, UPT ;  /* 0x000000ff2600728c */ /* 0x000fe2000bf05070 */
[----:B------:R-:W-:Y:S02]  /*5f30*/  HFMA2 R0, -RZ, RZ, 0, 5.9604644775390625e-08 ;  /* 0x00000001ff007431 */ /* 0x000fe400000001ff */
[----:B------:R-:W-:Y:S01]  /*5f40*/  IMAD.MOV.U32 R59, RZ, RZ, 0x1 ;  /* 0x00000001ff3b7424 */ /* 0x000fe200078e00ff */
[----:B------:R-:W-:Y:S06]  /*5f50*/  UISETP.NE.AND.EX UP0, UPT, UR39, URZ, UPT, UP0 ;  /* 0x000000ff2700728c */ /* 0x000fec000bf05300 */
[----:B------:R-:W-:Y:S05]  /*5f60*/  PLOP3.LUT P3, PT, PT, PT, UP0, 0x80, 0x8 ;  /* 0x000000000008781c */ /* 0x000fea0003f6f008 */
[----:B------:R-:W1:Y:S01]  /*5f70*/  @UP0 LDCU.64 UR6, c[0x0][0x888] ;  /* 0x00011100ff0607ac */ /* 0x000e620008000a00 */
[----:B------:R-:W-:Y:S07]  /*5f80*/  @UP0 UIMAD UR4, UR36, UR44, URZ ;  /* 0x0000002c240402a4 */ /* 0x000fee000f8e02ff */
[----:B------:R-:W-:Y:S01]  /*5f90*/  @!P3 PRMT R59, R0, 0x7610, R59 ;  /* 0x00007610003bb816 */ /* 0x000fe2000000003b */
[----:B-1----:R-:W-:Y:S03]  /*5fa0*/  @UP0 UIMAD.WIDE UR6, UR4, 0x4, UR6 ;  /* 0x00000004040608a5 */ /* 0x002fe6000f8e0206 */
[----:B------:R-:W1:Y:S03]  /*5fb0*/  @!UP0 LDCU UR4, c[0x0][0x880] ;  /* 0x00011000ff0487ac */ /* 0x000e660008000800 */
[----:B------:R-:W-:Y:S01]  /*5fc0*/  IMAD.U32 R2, RZ, RZ, UR6 ;  /* 0x00000006ff027e24 */ /* 0x000fe2000f8e00ff */
[----:B------:R-:W-:Y:S05]  /*5fd0*/  MOV R3, UR7 ;  /* 0x0000000700037c02 */ /* 0x000fea0008000f00 */
[----:B-----5:R2:W5:Y:S02]  /*5fe0*/  @P3 LDG.E R35, desc[UR46][R2.64] ;  /* 0x0000002e02233981 */ /* 0x020564000c1e1900 */
[----:B-12---:R-:W-:Y:S02]  /*5ff0*/  @!P3 IMAD.U32 R35, RZ, RZ, UR4 ;  /* 0x00000004ff23be24 */ /* 0x006fe4000f8e00ff */
.L_x_106:
[----:B------:R-:W-:Y:S05]  /*6000*/  @!P4 BRA `(.L_x_107) ;  /* 0x000000000020c947 */ /* 0x000fea0003800000 */
[----:B------:R-:W-:Y:S04]  /*6010*/  ISETP.NE.U32.AND P3, PT, R52, RZ, PT ;  /* 0x000000ff3400720c */ /* 0x000fe80003f65070 */
[----:B------:R-:W-:Y:S11]  /*6020*/  ISETP.NE.AND.EX P3, PT, R53, RZ, PT, P3 ;  /* 0x000000ff3500720c */ /* 0x000ff60003f65330 */
[----:B------:R-:W-:Y:S02]  /*6030*/  @!UPT UIADD3 URZ, UPT, UPT, URZ, URZ, URZ ;  /* 0x000000fffffff290 */ /* 0x000fe4000fffe0ff */
[----:B------:R-:W1:Y:S01]  /*6040*/  @P3 LDC.64 R2, c[0x0][0x8a8] ;  /* 0x00022a00ff023b82 */ /* 0x000e620000000a00 */
[----:B------:R-:W-:Y:S04]  /*6050*/  @P3 IMAD R0, R54, UR36, RZ ;  /* 0x0000002436003c24 */ /* 0x000fe8000f8e02ff */
[----:B-1----:R-:W-:Y:S05]  /*6060*/  @P3 IMAD.WIDE R2, R0, 0x4, R2 ;  /* 0x0000000400023825 */ /* 0x002fea00078e0202 */
[----:B-----5:R1:W5:Y:S02]  /*6070*/  @P3 LDG.E R32, desc[UR46][R2.64] ;  /* 0x0000002e02203981 */ /* 0x020364000c1e1900 */
[----:B-1----:R-:W2:Y:S02]  /*6080*/  @!P3 LDC R32, c[0x0][0x8a0] ;  /* 0x00022800ff20bb82 */ /* 0x002ea40000000800 */
.L_x_107:
[----:B-----5:R-:W-:Y:S01]  /*6090*/  FSETP.NEU.AND P3, PT, R35, RZ, PT ;  /* 0x000000ff2300720b */ /* 0x020fe20003f6d000 */
[----:B------:R-:W-:Y:S01]  /*60a0*/  IMAD.SHL.U32 R77, R64, 0x2, RZ ;  /* 0x00000002404d7824 */ /* 0x000fe200078e00ff */
[----:B------:R-:W-:Y:S01]  /*60b0*/  SEL R5, RZ, 0xffffffff, P2 ;  /* 0xffffffffff057807 */ /* 0x000fe20001000000 */
[----:B------:R-:W-:Y:S01]  /*60c0*/  BSSY B1, `(.L_x_108) ;  /* 0x0000034000017945 */ /* 0x000fe20003800000 */
[----:B------:R-:W-:Y:S01]  /*60d0*/  @P1 LOP3.LUT P2, RZ, R59, 0xff, RZ, 0xc0, !PT ;  /* 0x000000ff3bff1812 */ /* 0x000fe2000784c0ff */
[----:B------:R-:W-:Y:S01]  /*60e0*/  IMAD.MOV.U32 R39, RZ, RZ, 0x1 ;  /* 0x00000001ff277424 */ /* 0x000fe200078e00ff */
[----:B------:R-:W-:Y:S01]  /*60f0*/  @P1 SEL R0, RZ, 0xffffffff, P3 ;  /* 0xffffffffff001807 */ /* 0x000fe20001800000 */
[C---:B------:R-:W-:Y:S01]  /*6100*/  IMAD R34, R30.reuse, 0x40, R33 ;  /* 0x000000401e227824 */ /* 0x040fe200078e0221 */
[----:B------:R-:W-:Y:S01]  /*6110*/  LOP3.LUT R71, R71, 0x1, RZ, 0x3c, !PT ;  /* 0x0000000147477812 */ /* 0x000fe200078e3cff */
[----:B------:R-:W-:Y:S01]  /*6120*/  IMAD.MOV.U32 R38, RZ, RZ, RZ ;  /* 0x000000ffff267224 */ /* 0x000fe200078e00ff */
[----:B------:R-:W-:Y:S02]  /*6130*/  @P0 SEL R0, R5, R0, !P2 ;  /* 0x0000000005000207 */ /* 0x000fe40005000000 */
[----:B------:R-:W-:Y:S02]  /*6140*/  CS2R R50, SRZ ;  /* 0x0000000000327805 */ /* 0x000fe4000001ff00 */
[----:B------:R-:W-:Y:S02]  /*6150*/  LEA R74, R30, UR48, 0x3 ;  /* 0x000000301e4a7c11 */ /* 0x000fe4000f8e18ff */
[----:B------:R-:W-:Y:S02]  /*6160*/  CS2R R48, SRZ ;  /* 0x0000000000307805 */ /* 0x000fe4000001ff00 */
[----:B------:R-:W-:Y:S02]  /*6170*/  @P1 LOP3.LUT R0, R0, 0x1, RZ, 0xc0, !PT ;  /* 0x0000000100001812 */ /* 0x000fe400078ec0ff */
[----:B------:R-:W-:Y:S02]  /*6180*/  CS2R R42, SRZ ;  /* 0x00000000002a7805 */ /* 0x000fe4000001ff00 */
[----:B------:R-:W-:Y:S02]  /*6190*/  SHF.L.U32 R3, R70, 0x1f, RZ ;  /* 0x0000001f46037819 */ /* 0x000fe400000006ff */
[----:B------:R-:W-:Y:S02]  /*61a0*/  CS2R R40, SRZ ;  /* 0x0000000000287805 */ /* 0x000fe4000001ff00 */
[----:B------:R-:W-:Y:S01]  /*61b0*/  ISETP.NE.U32.OR P5, PT, R0, 0x1, !P1 ;  /* 0x000000010000780c */ /* 0x000fe20004fa5470 */
[----:B------:R-:W-:Y:S01]  /*61c0*/  VIADD R82, R77, UR48 ;  /* 0x000000304d527c36 */ /* 0x000fe20008000000 */
[----:B------:R-:W-:Y:S02]  /*61d0*/  PLOP3.LUT P2, PT, PT, PT, UP1, 0x80, 0x8 ;  /* 0x000000000008781c */ /* 0x000fe40003f4f018 */
[----:B------:R-:W-:Y:S02]  /*61e0*/  SEL R0, RZ, 0xffffffff, P3 ;  /* 0xffffffffff007807 */ /* 0x000fe40001800000 */
[----:B------:R-:W-:Y:S02]  /*61f0*/  LOP3.LUT P3, R75, R59, 0xff, RZ, 0xc0, !PT ;  /* 0x000000ff3b4b7812 */ /* 0x000fe4000786c0ff */
[----:B------:R-:W-:Y:S05]  /*6200*/  P2R R78, PR, RZ, 0x20 ;  /* 0x00000020ff4e7803 */ /* 0x000fea0000000000 */
[----:B------:R-:W-:Y:S02]  /*6210*/  @P5 SHF.L.U32 R2, R71, 0x1f, RZ ;  /* 0x0000001f47025819 */ /* 0x000fe400000006ff */
[----:B------:R-:W-:Y:S02]  /*6220*/  @P2 SEL R0, R5, R0, !P3 ;  /* 0x0000000005002207 */ /* 0x000fe40005800000 */
[----:B------:R-:W1:Y:S02]  /*6230*/  @P5 SYNCS.PHASECHK.TRANS64.TRYWAIT P1, [UR48+0x40], R2 ;  /* 0x00004002ff0055a7 */ /* 0x000e640008021130 */
[----:B------:R-:W-:Y:S04]  /*6240*/  LOP3.LUT R0, R0, 0x1, RZ, 0xc0, !PT ;  /* 0x0000000100007812 */ /* 0x000fe800078ec0ff */
[----:B------:R-:W-:Y:S04]  /*6250*/  ISETP.NE.U32.AND P4, PT, R0, 0x1, PT ;  /* 0x000000010000780c */ /* 0x000fe80003f85070 */
[----:B------:R-:W-:Y:S01]  /*6260*/  P2R R80, PR, RZ, 0x10 ;  /* 0x00000010ff507803 */ /* 0x000fe20000000000 */
[----:B------:R3:W4:Y:S01]  /*6270*/  SYNCS.PHASECHK.TRANS64.TRYWAIT P0, [R74+URZ+0xb0], R3 ;  /* 0x0000b0034a0075a7 */ /* 0x00072200080011ff */
[----:B-1----:R-:W-:Y:S01]  /*6280*/  @P5 SEL R39, RZ, 0x1, !P1 ;  /* 0x00000001ff275807 */ /* 0x002fe20004800000 */
[----:B---3--:R-:W-:Y:S06]  /*6290*/  @!P5 BRA `(.L_x_109) ;  /* 0x000000000058d947 */ /* 0x008fec0003800000 */
[C---:B------:R-:W-:Y:S01]  /*62a0*/  VIADD R0, R82.reuse, 0x200 ;  /* 0x0000020052007836 */ /* 0x040fe20000000000 */
[----:B------:R-:W-:Y:S01]  /*62b0*/  LOP3.LUT P5, RZ, R65, 0x40, RZ, 0xc0, !PT ;  /* 0x0000004041ff7812 */ /* 0x000fe200078ac0ff */
[----:B------:R-:W-:Y:S01]  /*62c0*/  BSSY B0, `(.L_x_110) ;  /* 0x000000e000007945 */ /* 0x000fe20003800000 */
[----:B------:R-:W-:Y:S01]  /*62d0*/  ISETP.NE.AND P2, PT, R39, RZ, PT ;  /* 0x000000ff2700720c */ /* 0x000fe20003f45270 */
[----:B------:R-:W-:Y:S01]  /*62e0*/  @P4 VIADD R2, R82, 0x210 ;  /* 0x0000021052024836 */ /* 0x000fe20000000000 */
[----:B------:R-:W-:Y:S01]  /*62f0*/  PLOP3.LUT P1, PT, PT, PT, PT, 0x8, 0x80 ;  /* 0x000000000080781c */ /* 0x000fe20003f2e170 */
[----:B------:R-:W-:Y:S01]  /*6300*/  IMAD.MOV.U32 R51, RZ, RZ, RZ ;  /* 0x000000ffff337224 */ /* 0x000fe200078e00ff */
[----:B------:R-:W-:Y:S02]  /*6310*/  @P4 PLOP3.LUT P1, PT, P5, PT, PT, 0x80, 0x8 ;  /* 0x000000000008481c */ /* 0x000fe40002f2f070 */
[----:B------:R-:W-:Y:S02]  /*6320*/  CS2R R48, SRZ ;  /* 0x0000000000307805 */ /* 0x000fe4000001ff00 */
[----:B------:R-:W-:Y:S02]  /*6330*/  CS2R R42, SRZ ;  /* 0x00000000002a7805 */ /* 0x000fe4000001ff00 */
[----:B------:R-:W-:Y:S07]  /*6340*/  CS2R R40, SRZ ;  /* 0x0000000000287805 */ /* 0x000fee000001ff00 */
[----:B------:R-:W-:Y:S01]  /*6350*/  @P1 VIADD R2, R0, 0xfffffff0 ;  /* 0xfffffff000021836 */ /* 0x000fe20000000000 */
[----:B------:R-:W-:Y:S06]  /*6360*/  @P2 BRA `(.L_x_111) ;  /* 0x00000000000c2947 */ /* 0x000fec0003800000 */
[----:B------:R-:W-:Y:S04]  /*6370*/  SHF.L.U32 R5, R71, 0x1f, RZ ;  /* 0x0000001f47057819 */ /* 0x000fe800000006ff */
[----:B------:R-:W1:Y:S02]  /*6380*/  SYNCS.PHASECHK.TRANS64.TRYWAIT P1, [UR48+0x40], R5 ;  /* 0x00004005ff0075a7 */ /* 0x000e640008021130 */
[----:B-1----:R-:W-:Y:S05]  /*6390*/  @!P1 BRA `(.L_x_112) ;  /* 0x0000003000349947 */ /* 0x002fea0003800000 */
.L_x_111:
[----:B------:R-:W-:Y:S05]  /*63a0*/  BSYNC B0 ;  /* 0x0000000000007941 */ /* 0x000fea0003800000 */
.L_x_110:
[----:B------:R-:W-:Y:S01]  /*63b0*/  ISETP.NE.AND P1, PT, R80, RZ, PT ;  /* 0x000000ff5000720c */ /* 0x000fe20003f25270 */
[----:B------:R-:W-:Y:S11]  /*63c0*/  HFMA2 R38, -RZ, RZ, 0, 5.9604644775390625e-08 ;  /* 0x00000001ff267431 */ /* 0x000ff600000001ff */
[----:B------:R-:W-:Y:S01]  /*63d0*/  @!UPT UIADD3 URZ, UPT, UPT, URZ, URZ, URZ ;  /* 0x000000fffffff290 */ /* 0x000fe2000fffe0ff */
[----:B------:R3:W1:Y:S04]  /*63e0*/  @P1 LDS.128 R48, [R2] ;  /* 0x0000000002301984 */ /* 0x0006680000000c00 */
[----:B------:R3:W1:Y:S02]  /*63f0*/  @P1 LDS.128 R40, [R77+UR48+0x200] ;  /* 0x000200304d281984 */ /* 0x0006640008000c00 */
.L_x_109:
[----:B------:R-:W-:Y:S05]  /*6400*/  BSYNC B1 ;  /* 0x0000000000017941 */ /* 0x000fea0003800000 */
.L_x_108:
[----:B-1----:R-:W-:Y:S04]  /*6410*/  SHF.R.U32.HI R5, RZ, 0x15, R34 ;  /* 0x00000015ff057819 */ /* 0x002fe80000011622 */
[----:B------:R-:W-:Y:S01]  /*6420*/  LOP3.LUT P1, RZ, R5, 0x3, R66, 0x48, !PT ;  /* 0x0000000305ff7812 */ /* 0x000fe20007824842 */
[----:B------:R-:W-:Y:S01]  /*6430*/  @!UPT UIADD3 URZ, UPT, UPT, URZ, URZ, URZ ;  /* 0x000000fffffff290 */ /* 0x000fe2000fffe0ff */
[----:B----4-:R-:W-:Y:S11]  /*6440*/  @P0 BRA `(.L_x_113) ;  /* 0x0000000000080947 */ /* 0x010ff60003800000 */
[----:B------:R-:W1:Y:S02]  /*6450*/  SYNCS.PHASECHK.TRANS64.TRYWAIT P0, [R74+URZ+0xb0], R3 ;  /* 0x0000b0034a0075a7 */ /* 0x000e6400080011ff */
[----:B-1----:R-:W-:Y:S05]  /*6460*/  @!P0 BRA `(.L_x_114) ;  /* 0x0000003000188947 */ /* 0x002fea0003800000 */
.L_x_113:
[----:B------:R-:W-:Y:S05]  /*6470*/  @!P1 BRA `(.L_x_115) ;  /* 0x0000000000409947 */ /* 0x000fea0003800000 */
[----:B------:R-:W4:Y:S01]  /*6480*/  LDCU.64 UR8, c[0x4][0x70] ;  /* 0x01000e00ff0877ac */ /* 0x000f220008000a00 */
[----:B-1----:R-:W-:Y:S01]  /*6490*/  MOV R3, 0x0 ;  /* 0x0000000000037802 */ /* 0x002fe20000000f00 */
[----:B------:R-:W-:Y:S02]  /*64a0*/  HFMA2 R12, -RZ, RZ, 0, 5.9604644775390625e-08 ;  /* 0x00000001ff0c7431 */ /* 0x000fe400000001ff */
[----:B------:R-:W-:Y:S02]  /*64b0*/  IMAD.MOV.U32 R8, RZ, RZ, 0x192 ;  /* 0x00000192ff087424 */ /* 0x000fe400078e00ff */
[----:B------:R-:W-:Y:S01]  /*64c0*/  IMAD.MOV.U32 R13, RZ, RZ, RZ ;  /* 0x000000ffff0d7224 */ /* 0x000fe200078e00ff */
[----:B------:R-:W1:Y:S01]  /*64d0*/  LDCU.64 UR6, c[0x4][0x78] ;  /* 0x01000f00ff0677ac */ /* 0x000e620008000a00 */
[----:B---3--:R-:W3:Y:S01]  /*64e0*/  LDC.64 R2, c[0x4][R3] ;  /* 0x0100000003027b82 */ /* 0x008ee20000000a00 */
[----:B------:R-:W5:Y:S01]  /*64f0*/  LDCU.64 UR4, c[0x4][0x10] ;  /* 0x01000200ff0477ac */ /* 0x000f620008000a00 */
[----:B----4-:R-:W-:Y:S01]  /*6500*/  MOV R5, UR9 ;  /* 0x0000000900057c02 */ /* 0x010fe20008000f00 */
[----:B------:R-:W-:Y:S01]  /*6510*/  IMAD.U32 R4, RZ, RZ, UR8 ;  /* 0x00000008ff047e24 */ /* 0x000fe2000f8e00ff */
[----:B-1----:R-:W-:Y:S01]  /*6520*/  MOV R7, UR7 ;  /* 0x0000000700077c02 */ /* 0x002fe20008000f00 */
[----:B------:R-:W-:Y:S01]  /*6530*/  IMAD.U32 R6, RZ, RZ, UR6 ;  /* 0x00000006ff067e24 */ /* 0x000fe2000f8e00ff */
[----:B-----5:R-:W-:Y:S01]  /*6540*/  MOV R11, UR5 ;  /* 0x00000005000b7c02 */ /* 0x020fe20008000f00 */
[----:B------:R-:W-:Y:S02]  /*6550*/  IMAD.U32 R10, RZ, RZ, UR4 ;  /* 0x00000004ff0a7e24 */ /* 0x000fe4000f8e00ff */
[----:B------:R-:W-:Y:S07]  /*6560*/  LEPC R20, `(.L_x_115) ;  /* 0x000000001014794e */ /* 0x000fee0000000000 */
[----:B--23--:R-:W-:Y:S05]  /*6570*/  CALL.ABS.NOINC R2 ;  /* 0x0000000002007343 */ /* 0x00cfea0003c00000 */
.L_x_115:
[----:B------:R-:W-:Y:S05]  /*6580*/  WARPSYNC.ALL ;  /* 0x0000000000007948 */ /* 0x000fea0003800000 */
[----:B------:R-:W-:Y:S01]  /*6590*/  R2UR UR4, R34 ;  /* 0x00000000220472ca */ /* 0x000fe200000e0000 */
[--C-:B------:R-:W-:Y:S01]  /*65a0*/  HADD2.F32 R20, -RZ, R40.reuse.H0_H0 ;  /* 0x20000028ff147230 */ /* 0x100fe20000004100 */
[----:B------:R-:W-:Y:S01]  /*65b0*/  MOV R81, 0x10 ;  /* 0x0000001000517802 */ /* 0x000fe20000000f00 */
[----:B------:R-:W-:Y:S01]  /*65c0*/  HADD2.F32 R21, -RZ, R40.H1_H1 ;  /* 0x30000028ff157230 */ /* 0x000fe20000004100 */
[----:B------:R-:W-:Y:S01]  /*65d0*/  LOP3.LUT P6, RZ, R65, 0x40, RZ, 0xc0, !PT ;  /* 0x0000004041ff7812 */ /* 0x000fe200078cc0ff */
[----:B------:R-:W-:Y:S01]  /*65e0*/  HADD2.F32 R36, -RZ, R41.H1_H1 ;  /* 0x30000029ff247230 */ /* 0x000fe20000004100 */
[----:B------:R-:W-:Y:S01]  /*65f0*/  ISETP.NE.AND P0, PT, R72, RZ, PT ;  /* 0x000000ff4800720c */ /* 0x000fe20003f05270 */
[----:B------:R-:W-:Y:S01]  /*6600*/  HADD2.F32 R37, -RZ, R43.H0_H0 ;  /* 0x2000002bff257230 */ /* 0x000fe20000004100 */
[----:B------:R-:W-:Y:S01]  /*6610*/  SEL R81, R81, 0xfffffff0, !P6 ;  /* 0xfffffff051517807 */ /* 0x000fe20007000000 */
[----:B------:R-:W-:Y:S03]  /*6620*/  BSSY.RECONVERGENT B0, `(.L_x_116) ;  /* 0x000004f000007945 */ /* 0x000fe60003800200 */
[----:B------:R-:W-:Y:S01]  /*6630*/  IADD3 R79, PT, PT, R82, R81, RZ ;  /* 0x00000051524f7210 */ /* 0x000fe20007ffe0ff */
[----:B------:R-:W2:Y:S02]  /*6640*/  LDTM.x16 R4, tmem[UR4] ;  /* 0x00000004000479ee */ /* 0x000ea40008240000 */
[C---:B--2---:R-:W-:Y:S01]  /*6650*/  FMUL R0, R32.reuse, R4 ;  /* 0x0000000420007220 */ /* 0x044fe20000400000 */
[C---:B---3--:R-:W-:Y:S01]  /*6660*/  FMUL R2, R32.reuse, R5 ;  /* 0x0000000520027220 */ /* 0x048fe20000400000 */
[C---:B-1----:R-:W-:Y:S01]  /*6670*/  FMUL R3, R32.reuse, R6 ;  /* 0x0000000620037220 */ /* 0x042fe20000400000 */
[C---:B------:R-:W-:Y:S01]  /*6680*/  FMUL R7, R32.reuse, R7 ;  /* 0x0000000720077220 */ /* 0x040fe20000400000 */
[C---:B------:R-:W-:Y:S01]  /*6690*/  FFMA R0, R35.reuse, R20, R0 ;  /* 0x0000001423007223 */ /* 0x040fe20000000000 */
[----:B------:R-:W-:Y:S02]  /*66a0*/  HADD2.F32 R20, -RZ, R41.H0_H0 ;  /* 0x20000029ff147230 */ /* 0x000fe40000004100 */
[C---:B------:R-:W-:Y:S01]  /*66b0*/  FFMA R2, R35.reuse, R21, R2 ;  /* 0x0000001523027223 */ /* 0x040fe20000000002 */
[--C-:B------:R-:W-:Y:S02]  /*66c0*/  HADD2.F32 R21, -RZ, R42.reuse.H0_H0 ;  /* 0x2000002aff157230 */ /* 0x100fe40000004100 */
[C---:B------:R-:W-:Y:S01]  /*66d0*/  FMUL R4, R32.reuse, R8 ;  /* 0x0000000820047220 */ /* 0x040fe20000400000 */
[C---:B------:R-:W-:Y:S01]  /*66e0*/  FMUL R5, R32.reuse, R9 ;  /* 0x0000000920057220 */ /* 0x040fe20000400000 */
[C---:B------:R-:W-:Y:S01]  /*66f0*/  FFMA R3, R35.reuse, R20, R3 ;  /* 0x0000001423037223 */ /* 0x040fe20000000003 */
[----:B------:R-:W-:Y:S02]  /*6700*/  HADD2.F32 R20, -RZ, R42.H1_H1 ;  /* 0x3000002aff147230 */ /* 0x000fe40000004100 */
[C---:B------:R-:W-:Y:S01]  /*6710*/  FFMA R7, R35.reuse, R36, R7 ;  /* 0x0000002423077223 */ /* 0x040fe20000000007 */
[C---:B------:R-:W-:Y:S01]  /*6720*/  FMUL R6, R32.reuse, R10 ;  /* 0x0000000a20067220 */ /* 0x040fe20000400000 */
[----:B------:R-:W-:Y:S02]  /*6730*/  HADD2.F32 R36, -RZ, R43.H1_H1 ;  /* 0x3000002bff247230 */ /* 0x000fe40000004100 */
[C---:B------:R-:W-:Y:S01]  /*6740*/  FMUL R11, R32.reuse, R11 ;  /* 0x0000000b200b7220 */ /* 0x040fe20000400000 */
[C---:B------:R-:W-:Y:S01]  /*6750*/  FFMA R4, R35.reuse, R21, R4 ;  /* 0x0000001523047223 */ /* 0x040fe20000000004 */
[C---:B------:R-:W-:Y:S01]  /*6760*/  FFMA R5, R35.reuse, R20, R5 ;  /* 0x0000001423057223 */ /* 0x040fe20000000005 */
[C---:B------:R-:W-:Y:S01]  /*6770*/  FFMA R6, R35.reuse, R37, R6 ;  /* 0x0000002523067223 */ /* 0x040fe20000000006 */
[--C-:B------:R-:W-:Y:S02]  /*6780*/  HADD2.F32 R20, -RZ, R48.reuse.H0_H0 ;  /* 0x20000030ff147230 */ /* 0x100fe40000004100 */
[C---:B------:R-:W-:Y:S01]  /*6790*/  FFMA R11, R35.reuse, R36, R11 ;  /* 0x00000024230b7223 */ /* 0x040fe2000000000b */
[C---:B------:R-:W-:Y:S01]  /*67a0*/  FMUL R8, R32.reuse, R12 ;  /* 0x0000000c20087220 */ /* 0x040fe20000400000 */
[----:B------:R-:W-:Y:S02]  /*67b0*/  HADD2.F32 R36, -RZ, R48.H1_H1 ;  /* 0x30000030ff247230 */ /* 0x000fe40000004100 */
[C---:B------:R-:W-:Y:S01]  /*67c0*/  FMUL R9, R32.reuse, R13 ;  /* 0x0000000d20097220 */ /* 0x040fe20000400000 */
[--C-:B------:R-:W-:Y:S02]  /*67d0*/  HADD2.F32 R21, -RZ, R49.reuse.H0_H0 ;  /* 0x20000031ff157230 */ /* 0x100fe40000004100 */
[C---:B------:R-:W-:Y:S01]  /*67e0*/  FMUL R10, R32.reuse, R14 ;  /* 0x0000000e200a7220 */ /* 0x040fe20000400000 */
[C---:B------:R-:W-:Y:S01]  /*67f0*/  FFMA R8, R35.reuse, R20, R8 ;  /* 0x0000001423087223 */ /* 0x040fe20000000008 */
[----:B------:R-:W-:Y:S02]  /*6800*/  HADD2.F32 R20, -RZ, R49.H1_H1 ;  /* 0x30000031ff147230 */ /* 0x000fe40000004100 */
[C---:B------:R-:W-:Y:S01]  /*6810*/  FFMA R9, R35.reuse, R36, R9 ;  /* 0x0000002423097223 */ /* 0x040fe20000000009 */
[C---:B------:R-:W-:Y:S01]  /*6820*/  FMUL R15, R32.reuse, R15 ;  /* 0x0000000f200f7220 */ /* 0x040fe20000400000 */
[C---:B------:R-:W-:Y:S01]  /*6830*/  FFMA R10, R35.reuse, R21, R10 ;  /* 0x00000015230a7223 */ /* 0x040fe2000000000a */
[--C-:B------:R-:W-:Y:S02]  /*6840*/  HADD2.F32 R21, -RZ, R50.reuse.H0_H0 ;  /* 0x20000032ff157230 */ /* 0x100fe40000004100 */
[C---:B------:R-:W-:Y:S01]  /*6850*/  FMUL R12, R32.reuse, R16 ;  /* 0x00000010200c7220 */ /* 0x040fe20000400000 */
[----:B------:R-:W-:Y:S02]  /*6860*/  HADD2.F32 R36, -RZ, R50.H1_H1 ;  /* 0x30000032ff247230 */ /* 0x000fe40000004100 */
[C---:B------:R-:W-:Y:S01]  /*6870*/  FFMA R15, R35.reuse, R20, R15 ;  /* 0x00000014230f7223 */ /* 0x040fe2000000000f */
[C---:B------:R-:W-:Y:S01]  /*6880*/  FMUL R13, R32.reuse, R17 ;  /* 0x00000011200d7220 */ /* 0x040fe20000400000 */
[--C-:B------:R-:W-:Y:S02]  /*6890*/  HADD2.F32 R37, -RZ, R51.reuse.H0_H0 ;  /* 0x20000033ff257230 */ /* 0x100fe40000004100 */
[C---:B------:R-:W-:Y:S01]  /*68a0*/  FMUL R14, R32.reuse, R18 ;  /* 0x00000012200e7220 */ /* 0x040fe20000400000 */
[----:B------:R-:W-:Y:S02]  /*68b0*/  HADD2.F32 R20, -RZ, R51.H1_H1 ;  /* 0x30000033ff147230 */ /* 0x000fe40000004100 */
[----:B------:R-:W-:Y:S01]  /*68c0*/  FMUL R19, R32, R19 ;  /* 0x0000001320137220 */ /* 0x000fe20000400000 */
[----:B------:R-:W-:Y:S01]  /*68d0*/  F2FP.F16.F32.PACK_AB R44, R2, R0 ;  /* 0x00000000022c723e */ /* 0x000fe200000000ff */
[----:B------:R-:W-:Y:S01]  /*68e0*/  FFMA R12, R35, R21, R12 ;  /* 0x00000015230c7223 */ /* 0x000fe2000000000c */
[----:B------:R-:W-:Y:S01]  /*68f0*/  F2FP.F16.F32.PACK_AB R45, R7, R3 ;  /* 0x00000003072d723e */ /* 0x000fe200000000ff */
[----:B------:R-:W-:Y:S01]  /*6900*/  FFMA R13, R35, R36, R13 ;  /* 0x00000024230d7223 */ /* 0x000fe2000000000d */
[----:B------:R-:W-:Y:S01]  /*6910*/  F2FP.F16.F32.PACK_AB R46, R5, R4 ;  /* 0x00000004052e723e */ /* 0x000fe200000000ff */
[----:B------:R-:W-:Y:S01]  /*6920*/  FFMA R14, R35, R37, R14 ;  /* 0x00000025230e7223 */ /* 0x000fe2000000000e */
[----:B------:R-:W-:Y:S01]  /*6930*/  F2FP.F16.F32.PACK_AB R47, R11, R6 ;  /* 0x000000060b2f723e */ /* 0x000fe200000000ff */
[----:B------:R-:W-:Y:S01]  /*6940*/  FFMA R19, R35, R20, R19 ;  /* 0x0000001423137223 */ /* 0x000fe20000000013 */
[----:B------:R-:W-:Y:S02]  /*6950*/  F2FP.F16.F32.PACK_AB R84, R9, R8 ;  /* 0x000000080954723e */ /* 0x000fe400000000ff */
[----:B------:R-:W-:Y:S01]  /*6960*/  F2FP.F16.F32.PACK_AB R85, R15, R10 ;  /* 0x0000000a0f55723e */ /* 0x000fe200000000ff */
[----:B------:R1:W-:Y:S01]  /*6970*/  STS.128 [R77+UR48+0x200], R44 ;  /* 0x0002002c4d007988 */ /* 0x0003e20008000c30 */
[----:B------:R-:W-:Y:S02]  /*6980*/  F2FP.F16.F32.PACK_AB R86, R13, R12 ;  /* 0x0000000c0d56723e */ /* 0x000fe400000000ff */
[----:B------:R-:W-:Y:S05]  /*6990*/  F2FP.F16.F32.PACK_AB R87, R19, R14 ;  /* 0x0000000e1357723e */ /* 0x000fea00000000ff */
[----:B------:R1:W-:Y:S01]  /*69a0*/  STS.128 [R79+0x200], R84 ;  /* 0x000200544f007388 */ /* 0x0003e20000000c00 */
[----:B------:R-:W-:Y:S01]  /*69b0*/  @!PT LDS RZ, [RZ] ;  /* 0x00000000fffff984 */ /* 0x000fe20000000800 */
[----:B------:R-:W-:Y:S01]  /*69c0*/  @!PT LDS RZ, [RZ] ;  /* 0x00000000fffff984 */ /* 0x000fe20000000800 */
[----:B------:R-:W-:Y:S01]  /*69d0*/  @!PT LDS RZ, [RZ] ;  /* 0x00000000fffff984 */ /* 0x000fe20000000800 */
[----:B------:R-:W-:Y:S01]  /*69e0*/  @!PT LDS RZ, [RZ] ;  /* 0x00000000fffff984 */ /* 0x000fe20000000800 */
[----:B------:R2:W-:Y:S07]  /*69f0*/  MEMBAR.ALL.CTA ;  /* 0x0000000000007992 */ /* 0x0005ee0000008000 */
[----:B--2---:R-:W2:Y:S02]  /*6a00*/  FENCE.VIEW.ASYNC.S ;  /* 0x00000000000073c6 */ /* 0x004ea40000000000 */
[----:B--2---:R-:W-:Y:S06]  /*6a10*/  BAR.SYNC.DEFER_BLOCKING 0x1, 0x80 ;  /* 0x0042000000007b1d */ /* 0x004fec0000010000 */
[----:B------:R-:W-:Y:S05]  /*6a20*/  @P0 BRA `(.L_x_117) ;  /* 0x0000000000380947 */ /* 0x000fea0003800000 */
[----:B------:R-:W-:Y:S02]  /*6a30*/  UIADD3 UR4, UPT, UPT, UR48, 0x200, URZ ;  /* 0x0000020030047890 */ /* 0x000fe4000fffe0ff */
[----:B------:R-:W-:Y:S01]  /*6a40*/  UIADD3 UR8, UP0, UPT, UR52, 0x680, URZ ;  /* 0x0000068034087890 */ /* 0x000fe2000ff1e0ff */
[----:B------:R-:W-:Y:S01]  /*6a50*/  UMOV UR43, UR36 ;  /* 0x00000024002b7c82 */ /* 0x000fe20008000000 */
[----:B------:R-:W-:Y:S02]  /*6a60*/  UIADD3 UR5, UPT, UPT, UR41, 0x40, URZ ;  /* 0x0000004029057890 */ /* 0x000fe4000fffe0ff */
[----:B------:R-:W-:Y:S01]  /*6a70*/  MOV R67, UR4 ;  /* 0x0000000400437c02 */ /* 0x000fe20008000f00 */
[----:B------:R-:W-:Y:S02]  /*6a80*/  UIADD3.X UR9, UPT, UPT, URZ, UR53, URZ, UP0, !UPT ;  /* 0x00000035ff097290 */ /* 0x000fe400087fe4ff */
[----:B------:R-:W-:Y:S01]  /*6a90*/  UIADD3 UR4, UPT, UPT, UR48, 0xa00, URZ ;  /* 0x00000a0030047890 */ /* 0x000fe2000fffe0ff */
[----:B------:R-:W-:Y:S01]  /*6aa0*/  R2UR UR40, R67 ;  /* 0x00000000432872ca */ /* 0x000fe200000e0000 */
[----:B------:R-:W-:Y:S01]  /*6ab0*/  UMOV UR6, UR42 ;  /* 0x0000002a00067c82 */ /* 0x000fe20008000000 */
[----:B------:R-:W-:Y:S11]  /*6ac0*/  UMOV UR7, UR36 ;  /* 0x0000002400077c82 */ /* 0x000ff60008000000 */
[----:B------:R2:W-:Y:S01]  /*6ad0*/  UTMASTG.3D [UR40], [UR8] ;  /* 0x00000028080073b5 */ /* 0x0005e20008010000 */
[----:B------:R2:W-:Y:S01]  /*6ae0*/  UTMASTG.3D [UR4], [UR8] ;  /* 0x00000004080073b5 */ /* 0x0005e20008010000 */
[----:B------:R0:W-:Y:S01]  /*6af0*/  UTMACMDFLUSH ;  /* 0x00000000000079b7 */ /* 0x0001e20000000000 */
[----:B--2---:R-:W-:Y:S04]  /*6b00*/  DEPBAR.LE SB0, 0x1 ;  /* 0x000080400000791a */ /* 0x004fe80000000000 */
.L_x_117:
[----:B------:R-:W-:Y:S05]  /*6b10*/  BSYNC.RECONVERGENT B0 ;  /* 0x0000000000007941 */ /* 0x000fea0003800200 */
.L_x_116:
[----:B------:R-:W-:Y:S01]  /*6b20*/  BAR.SYNC.DEFER_BLOCKING 0x1, 0x80 ;  /* 0x0042000000007b1d */ /* 0x000fe20000010000 */
[----:B------:R-:W-:Y:S01]  /*6b30*/  ISETP.NE.AND P1, PT, R78, RZ, PT ;  /* 0x000000ff4e00720c */ /* 0x000fe20003f25270 */
[----:B------:R-:W-:Y:S01]  /*6b40*/  UISETP.NE.AND UP0, UPT, UR49, URZ, UPT ;  /* 0x000000ff3100728c */ /* 0x000fe2000bf05270 */
[----:B------:R-:W-:Y:S11]  /*6b50*/  LEA R3, R38, UR48, 0x3 ;  /* 0x0000003026037c11 */ /* 0x000ff6000f8e18ff */
[----:B------:R-:W-:Y:S01]  /*6b60*/  @P1 SHF.L.U32 R2, R71, 0x1f, RZ ;  /* 0x0000001f47021819 */ /* 0x000fe200000006ff */
[----:B------:R-:W-:Y:S06]  /*6b70*/  BRA.U !UP0, `(.L_x_118) ;  /* 0x0000000108247547 */ /* 0x000fec000b800000 */
[----:B------:R-:W-:Y:S01]  /*6b80*/  IMAD.U32 R5, RZ, RZ, UR51 ;  /* 0x00000033ff057e24 */ /* 0x000fe2000f8e00ff */
[----:B------:R-:W-:Y:S01]  /*6b90*/  MOV R0, UR37 ;  /* 0x0000002500007c02 */ /* 0x000fe20008000f00 */
[----:B------:R-:W-:Y:S03]  /*6ba0*/  UIADD3 UR51, UPT, UPT, UR51, 0x1, URZ ;  /* 0x0000000133337890 */ /* 0x000fe6000fffe0ff */
[----:B------:R-:W-:Y:S01]  /*6bb0*/  @P1 LEA R5, R5, UR48, 0x3 ;  /* 0x0000003005051c11 */ /* 0x000fe2000f8e18ff */
[----:B------:R-:W-:Y:S04]  /*6bc0*/  UISETP.NE.AND UP0, UPT, UR51, 0x4, UPT ;  /* 0x000000043300788c */ /* 0x000fe8000bf05270 */
[----:B------:R-:W-:Y:S01]  /*6bd0*/  @P1 VIADD R5, R5, 0x60 ;  /* 0x0000006005051836 */ /* 0x000fe20000000000 */
[----:B------:R-:W-:Y:S04]  /*6be0*/  USEL UR51, UR51, URZ, UP0 ;  /* 0x000000ff33337287 */ /* 0x000fe80008000000 */
[----:B------:R-:W-:Y:S04]  /*6bf0*/  @P1 PRMT R0, R0, 0x654, R5 ;  /* 0x0000065400001816 */ /* 0x000fe80000000005 */
[----:B------:R2:W-:Y:S04]  /*6c00*/  @P1 SYNCS.ARRIVE.TRANS64.RED.A1T0 RZ, [R0+URZ], RZ ;  /* 0x000000ff00ff19a7 */ /* 0x0005e800081004ff */
.L_x_118:
[----:B------:R-:W3:Y:S01]  /*6c10*/  @P1 SYNCS.PHASECHK.TRANS64.TRYWAIT P0, [R3+URZ+0x40], R2 ;  /* 0x00004002030015a7 */ /* 0x000ee200080011ff */
[----:B------:R-:W-:Y:S01]  /*6c20*/  BSSY B1, `(.L_x_119) ;  /* 0x0000012000017945 */ /* 0x000fe20003800000 */
[----:B---3--:R-:W-:Y:S03]  /*6c30*/  @P1 SEL R39, RZ, 0x1, !P0 ;  /* 0x00000001ff271807 */ /* 0x008fe60004000000 */
[----:B------:R-:W-:Y:S05]  /*6c40*/  @!P1 BRA `(.L_x_120) ;  /* 0x00000000003c9947 */ /* 0x000fea0003800000 */
[----:B------:R-:W-:Y:S01]  /*6c50*/  ISETP.NE.AND P1, PT, R80, RZ, PT ;  /* 0x000000ff5000720c */ /* 0x000fe20003f25270 */
[----:B------:R-:W-:Y:S01]  /*6c60*/  BSSY B0, `(.L_x_121) ;  /* 0x0000009000007945 */ /* 0x000fe20003800000 */
[----:B------:R-:W-:Y:S11]  /*6c70*/  ISETP.NE.AND P0, PT, R39, RZ, PT ;  /* 0x000000ff2700720c */ /* 0x000ff60003f05270 */
[----:B------:R-:W-:Y:S05]  /*6c80*/  @P1 IMAD R4, R38, 0x1000, R77 ;  /* 0x0000100026041824 */ /* 0x000fea00078e024d */
[----:B------:R-:W-:Y:S05]  /*6c90*/  @P1 IADD3 R2, PT, PT, R4, UR48, RZ ;  /* 0x0000003004021c10 */ /* 0x000fea000fffe0ff */
[----:B------:R-:W-:Y:S01]  /*6ca0*/  @P1 IMAD.IADD R2, R81, 0x1, R2 ;  /* 0x0000000151021824 */ /* 0x000fe200078e0202 */
[----:B------:R-:W-:Y:S06]  /*6cb0*/  @P0 BRA `(.L_x_122) ;  /* 0x00000000000c0947 */ /* 0x000fec0003800000 */
[----:B--2---:R-:W-:Y:S04]  /*6cc0*/  SHF.L.U32 R0, R71, 0x1f, RZ ;  /* 0x0000001f47007819 */ /* 0x004fe800000006ff */
[----:B------:R-:W2:Y:S02]  /*6cd0*/  SYNCS.PHASECHK.TRANS64.TRYWAIT P0, [R3+URZ+0x40], R0 ;  /* 0x00004000030075a7 */ /* 0x000ea400080011ff */
[----:B--2---:R-:W-:Y:S05]  /*6ce0*/  @!P0 BRA `(.L_x_123) ;  /* 0x00000028000c8947 */ /* 0x004fea0003800000 */
.L_x_122:
[----:B------:R-:W-:Y:S05]  /*6cf0*/  BSYNC B0 ;  /* 0x0000000000007941 */ /* 0x000fea0003800000 */
.L_x_121:
[----:B------:R-:W-:Y:S02]  /*6d00*/  ISETP.NE.AND P0, PT, R80, RZ, PT ;  /* 0x000000ff5000720c */ /* 0x000fe40003f05270 */
[----:B------:R-:W-:Y:S11]  /*6d10*/  IADD3 R38, PT, PT, R38, 0x1, RZ ;  /* 0x0000000126267810 */ /* 0x000ff60007ffe0ff */
[----:B------:R3:W4:Y:S04]  /*6d20*/  @P0 LDS.128 R40, [R4+UR48+0x200] ;  /* 0x0002003004280984 */ /* 0x0007280008000c00 */
[----:B------:R3:W1:Y:S02]  /*6d30*/  @P0 LDS.128 R48, [R2+0x200] ;  /* 0x0002000002300984 */ /* 0x0006640000000c00 */
.L_x_120:
[----:B------:R-:W-:Y:S05]  /*6d40*/  BSYNC B1 ;  /* 0x0000000000017941 */ /* 0x000fea0003800000 */
.L_x_119:
[----:B--2---:R-:W-:Y:S05]  /*6d50*/  VIADD R3, R34, 0x10 ;  /* 0x0000001022037836 */ /* 0x004fea0000000000 */
[----:B------:R-:W-:Y:S04]  /*6d60*/  SHF.R.U32.HI R3, RZ, 0x15, R3 ;  /* 0x00000015ff037819 */ /* 0x000fe80000011603 */
[----:B------:R-:W-:Y:S11]  /*6d70*/  LOP3.LUT P0, RZ, R3, 0x3, R66, 0x48, !PT ;  /* 0x0000000303ff7812 */ /* 0x000ff60007804842 */
[----:B------:R-:W-:Y:S02]  /*6d80*/  @!UPT UIADD3 URZ, UPT, UPT, URZ, URZ, URZ ;  /* 0x000000fffffff290 */ /* 0x000fe4000fffe0ff */
[----:B------:R-:W-:Y:S05]  /*6d90*/  @!P0 BRA `(.L_x_124) ;  /* 0x0000000000408947 */ /* 0x000fea0003800000 */
[----:B------:R-:W2:Y:S01]  /*6da0*/  LDCU.64 UR8, c[0x4][0x70] ;  /* 0x01000e00ff0877ac */ /* 0x000ea20008000a00 */
[----:B------:R-:W-:Y:S01]  /*6db0*/  MOV R3, 0x0 ;  /* 0x0000000000037802 */ /* 0x000fe20000000f00 */
[----:B------:R-:W-:Y:S02]  /*6dc0*/  HFMA2 R12, -RZ, RZ, 0, 5.9604644775390625e-08 ;  /* 0x00000001ff0c7431 */ /* 0x000fe400000001ff */
[----:B------:R-:W-:Y:S02]  /*6dd0*/  IMAD.MOV.U32 R8, RZ, RZ, 0x192 ;  /* 0x00000192ff087424 */ /* 0x000fe400078e00ff */
[----:B------:R-:W-:Y:S01]  /*6de0*/  IMAD.MOV.U32 R13, RZ, RZ, RZ ;  /* 0x000000ffff0d7224 */ /* 0x000fe200078e00ff */
[----:B------:R-:W5:Y:S01]  /*6df0*/  LDCU.64 UR6, c[0x4][0x78] ;  /* 0x01000f00ff0677ac */ /* 0x000f620008000a00 */
[----:B---3--:R-:W3:Y:S01]  /*6e00*/  LDC.64 R2, c[0x4][R3] ;  /* 0x0100000003027b82 */ /* 0x008ee20000000a00 */
[----:B------:R-:W4:Y:S01]  /*6e10*/  LDCU.64 UR4, c[0x4][0x10] ;  /* 0x01000200ff0477ac */ /* 0x000f220008000a00 */
[----:B--2---:R-:W-:Y:S01]  /*6e20*/  MOV R5, UR9 ;  /* 0x0000000900057c02 */ /* 0x004fe20008000f00 */
[----:B------:R-:W-:Y:S01]  /*6e30*/  IMAD.U32 R4, RZ, RZ, UR8 ;  /* 0x00000008ff047e24 */ /* 0x000fe2000f8e00ff */
[----:B-----5:R-:W-:Y:S01]  /*6e40*/  MOV R7, UR7 ;  /* 0x0000000700077c02 */ /* 0x020fe20008000f00 */
[----:B------:R-:W-:Y:S01]  /*6e50*/  IMAD.U32 R6, RZ, RZ, UR6 ;  /* 0x00000006ff067e24 */ /* 0x000fe2000f8e00ff */
[----:B----4-:R-:W-:Y:S01]  /*6e60*/  MOV R11, UR5 ;  /* 0x00000005000b7c02 */ /* 0x010fe20008000f00 */
[----:B------:R-:W-:Y:S02]  /*6e70*/  IMAD.U32 R10, RZ, RZ, UR4 ;  /* 0x00000004ff0a7e24 */ /* 0x000fe4000f8e00ff */
[----:B------:R-:W-:Y:S07]  /*6e80*/  LEPC R20, `(.L_x_124) ;  /* 0x000000001014794e */ /* 0x000fee0000000000 */
[----:B-1-3--:R-:W-:Y:S05]  /*6e90*/  CALL.ABS.NOINC R2 ;  /* 0x0000000002007343 */ /* 0x00afea0003c00000 */
.L_x_124:
[----:B------:R-:W-:Y:S01]  /*6ea0*/  ISETP.NE.AND P6, PT, R78, RZ, PT ;  /* 0x000000ff4e00720c */ /* 0x000fe20003fc5270 */
[----:B------:R-:W-:Y:S05]  /*6eb0*/  WARPSYNC.ALL ;  /* 0x0000000000007948 */ /* 0x000fea0003800000 */
[----:B------:R-:W-:Y:S01]  /*6ec0*/  R2UR UR4, R34 ;  /* 0x00000000220472ca */ /* 0x000fe200000e0000 */
[--C-:B----4-:R-:W-:Y:S01]  /*6ed0*/  HADD2.F32 R20, -RZ, R40.reuse.H0_H0 ;  /* 0x20000028ff147230 */ /* 0x110fe20000004100 */
[----:B------:R-:W-:Y:S01]  /*6ee0*/  ISETP.NE.AND P0, PT, R72, RZ, PT ;  /* 0x000000ff4800720c */ /* 0x000fe20003f05270 */
[----:B------:R-:W-:Y:S01]  /*6ef0*/  HADD2.F32 R21, -RZ, R40.H1_H1 ;  /* 0x30000028ff157230 */ /* 0x000fe20000004100 */
[----:B------:R-:W-:Y:S01]  /*6f00*/  MOV R82, UR51 ;  /* 0x0000003300527c02 */ /* 0x000fe20008000f00 */
[--C-:B------:R-:W-:Y:S01]  /*6f10*/  HADD2.F32 R36, -RZ, R41.reuse.H1_H1 ;  /* 0x30000029ff247230 */ /* 0x100fe20000004100 */
[----:B------:R-:W-:Y:S01]  /*6f20*/  MOV R83, UR37 ;  /* 0x0000002500537c02 */ /* 0x000fe20008000f00 */
[----:B-1----:R-:W-:Y:S01]  /*6f30*/  HADD2.F32 R37, -RZ, R48.H0_H0 ;  /* 0x20000030ff257230 */ /* 0x002fe20000004100 */
[----:B------:R-:W-:Y:S01]  /*6f40*/  @P6 LEA R82, R82, UR48, 0x3 ;  /* 0x0000003052526c11 */ /* 0x000fe2000f8e18ff */
[----:B------:R-:W-:Y:S01]  /*6f50*/  BSSY.RECONVERGENT B0, `(.L_x_125) ;  /* 0x0000052000007945 */ /* 0x000fe20003800200 */
[----:B------:R-:W-:Y:S02]  /*6f60*/  @P6 SHF.L.U32 R88, R71, 0x1f, RZ ;  /* 0x0000001f47586819 */ /* 0x000fe400000006ff */
[----:B------:R-:W-:Y:S01]  /*6f70*/  @P6 IADD3 R82, PT, PT, R82, 0x60, RZ ;  /* 0x0000006052526810 */ /* 0x000fe20007ffe0ff */
[----:B---3--:R-:W1:Y:S03]  /*6f80*/  LDTM.x16 R4, tmem[UR4+0x10] ;  /* 0x00001004000479ee */ /* 0x008e660008240000 */
[----:B------:R-:W-:Y:S02]  /*6f90*/  @P6 PRMT R82, R83, 0x654, R82 ;  /* 0x0000065453526816 */ /* 0x000fe40000000052 */
[----:B------:R-:W-:Y:S01]  /*6fa0*/  LEA R83, R38, UR48, 0x3 ;  /* 0x0000003026537c11 */ /* 0x000fe2000f8e18ff */
[C---:B-1----:R-:W-:Y:S01]  /*6fb0*/  FMUL R0, R32.reuse, R4 ;  /* 0x0000000420007220 */ /* 0x042fe20000400000 */
[C---:B------:R-:W-:Y:S01]  /*6fc0*/  FMUL R2, R32.reuse, R5 ;  /* 0x0000000520027220 */ /* 0x040fe20000400000 */
[C---:B------:R-:W-:Y:S01]  /*6fd0*/  FMUL R3, R32.reuse, R6 ;  /* 0x0000000620037220 */ /* 0x040fe20000400000 */
[C---:B------:R-:W-:Y:S01]  /*6fe0*/  FMUL R7, R32.reuse, R7 ;  /* 0x0000000720077220 */ /* 0x040fe20000400000 */
[C---:B------:R-:W-:Y:S01]  /*6ff0*/  FFMA R0, R35.reuse, R20, R0 ;  /* 0x0000001423007223 */ /* 0x040fe20000000000 */
[----:B------:R-:W-:Y:S02]  /*7000*/  HADD2.F32 R20, -RZ, R41.H0_H0 ;  /* 0x20000029ff147230 */ /* 0x000fe40000004100 */
[C---:B------:R-:W-:Y:S01]  /*7010*/  FFMA R2, R35.reuse, R21, R2 ;  /* 0x0000001523027223 */ /* 0x040fe20000000002 */
[C---:B------:R-:W-:Y:S01]  /*7020*/  FMUL R4, R32.reuse, R8 ;  /* 0x0000000820047220 */ /* 0x040fe20000400000 */
[C---:B------:R-:W-:Y:S01]  /*7030*/  FMUL R5, R32.reuse, R9 ;  /* 0x0000000920057220 */ /* 0x040fe20000400000 */
[--C-:B------:R-:W-:Y:S02]  /*7040*/  HADD2.F32 R21, -RZ, R43.reuse.H0_H0 ;  /* 0x2000002bff157230 */ /* 0x100fe40000004100 */
[C---:B------:R-:W-:Y:S01]  /*7050*/  FFMA R3, R35.reuse, R20, R3 ;  /* 0x0000001423037223 */ /* 0x040fe20000000003 */
[--C-:B------:R-:W-:Y:S02]  /*7060*/  HADD2.F32 R20, -RZ, R42.reuse.H0_H0 ;  /* 0x2000002aff147230 */ /* 0x100fe40000004100 */
[C---:B------:R-:W-:Y:S01]  /*7070*/  FFMA R7, R35.reuse, R36, R7 ;  /* 0x0000002423077223 */ /* 0x040fe20000000007 */
[C---:B------:R-:W-:Y:S01]  /*7080*/  FMUL R6, R32.reuse, R10 ;  /* 0x0000000a20067220 */ /* 0x040fe20000400000 */
[----:B------:R-:W-:Y:S02]  /*7090*/  HADD2.F32 R36, -RZ, R43.H1_H1 ;  /* 0x3000002bff247230 */ /* 0x000fe40000004100 */
[C---:B------:R-:W-:Y:S01]  /*70a0*/  FMUL R11, R32.reuse, R11 ;  /* 0x0000000b200b7220 */ /* 0x040fe20000400000 */
[C---:B------:R-:W-:Y:S01]  /*70b0*/  FFMA R4, R35.reuse, R20, R4 ;  /* 0x0000001423047223 */ /* 0x040fe20000000004 */
[----:B------:R-:W-:Y:S02]  /*70c0*/  HADD2.F32 R20, -RZ, R42.H1_H1 ;  /* 0x3000002aff147230 */ /* 0x000fe40000004100 */
[C---:B------:R-:W-:Y:S01]  /*70d0*/  FMUL R8, R32.reuse, R12 ;  /* 0x0000000c20087220 */ /* 0x040fe20000400000 */
[C---:B------:R-:W-:Y:S01]  /*70e0*/  FMUL R9, R32.reuse, R13 ;  /* 0x0000000d20097220 */ /* 0x040fe20000400000 */
[C---:B------:R-:W-:Y:S01]  /*70f0*/  FMUL R10, R32.reuse, R14 ;  /* 0x0000000e200a7220 */ /* 0x040fe20000400000 */
[C---:B------:R-:W-:Y:S01]  /*7100*/  FMUL R15, R32.reuse, R15 ;  /* 0x0000000f200f7220 */ /* 0x040fe20000400000 */
[C---:B------:R-:W-:Y:S01]  /*7110*/  FFMA R5, R35.reuse, R20, R5 ;  /* 0x0000001423057223 */ /* 0x040fe20000000005 */
[----:B------:R-:W-:Y:S02]  /*7120*/  HADD2.F32 R20, -RZ, R48.H1_H1 ;  /* 0x30000030ff147230 */ /* 0x000fe40000004100 */
[C---:B------:R-:W-:Y:S01]  /*7130*/  FFMA R6, R35.reuse, R21, R6 ;  /* 0x0000001523067223 */ /* 0x040fe20000000006 */
[C---:B------:R-:W-:Y:S01]  /*7140*/  FFMA R11, R35.reuse, R36, R11 ;  /* 0x00000024230b7223 */ /* 0x040fe2000000000b */
[C---:B------:R-:W-:Y:S01]  /*7150*/  FFMA R8, R35.reuse, R37, R8 ;  /* 0x0000002523087223 */ /* 0x040fe20000000008 */
[--C-:B------:R-:W-:Y:S02]  /*7160*/  HADD2.F32 R21, -RZ, R49.reuse.H0_H0 ;  /* 0x20000031ff157230 */ /* 0x100fe40000004100 */
[C---:B------:R-:W-:Y:S01]  /*7170*/  FFMA R9, R35.reuse, R20, R9 ;  /* 0x0000001423097223 */ /* 0x040fe20000000009 */
[----:B------:R-:W-:Y:S02]  /*7180*/  HADD2.F32 R20, -RZ, R49.H1_H1 ;  /* 0x30000031ff147230 */ /* 0x000fe40000004100 */
[C---:B------:R-:W-:Y:S01]  /*7190*/  FMUL R12, R32.reuse, R16 ;  /* 0x00000010200c7220 */ /* 0x040fe20000400000 */
[C---:B------:R-:W-:Y:S01]  /*71a0*/  FMUL R13, R32.reuse, R17 ;  /* 0x00000011200d7220 */ /* 0x040fe20000400000 */
[C---:B------:R-:W-:Y:S01]  /*71b0*/  FFMA R10, R35.reuse, R21, R10 ;  /* 0x00000015230a7223 */ /* 0x040fe2000000000a */
[--C-:B------:R-:W-:Y:S02]  /*71c0*/  HADD2.F32 R21, -RZ, R50.reuse.H0_H0 ;  /* 0x20000032ff157230 */ /* 0x100fe40000004100 */
[C---:B------:R-:W-:Y:S01]  /*71d0*/  FFMA R15, R35.reuse, R20, R15 ;  /* 0x00000014230f7223 */ /* 0x040fe2000000000f */
[----:B------:R-:W-:Y:S02]  /*71e0*/  HADD2.F32 R20, -RZ, R50.H1_H1 ;  /* 0x30000032ff147230 */ /* 0x000fe40000004100 */
[C---:B------:R-:W-:Y:S01]  /*71f0*/  FMUL R14, R32.reuse, R18 ;  /* 0x00000012200e7220 */ /* 0x040fe20000400000 */
[--C-:B------:R-:W-:Y:S02]  /*7200*/  HADD2.F32 R37, -RZ, R51.reuse.H0_H0 ;  /* 0x20000033ff257230 */ /* 0x100fe40000004100 */
[----:B------:R-:W-:Y:S01]  /*7210*/  FMUL R19, R32, R19 ;  /* 0x0000001320137220 */ /* 0x000fe20000400000 */
[----:B------:R-:W-:Y:S01]  /*7220*/  HADD2.F32 R36, -RZ, R51.H1_H1 ;  /* 0x30000033ff247230 */ /* 0x000fe20000004100 */
        /* <DEDUP_REMOVED lines=22> */
[----:B------:R-:W-:Y:S02]  /*7390*/  UIADD3 UR12, UP0, UPT, UR52, 0x680, URZ ;  /* 0x00000680340c7890 */ /* 0x000fe4000ff1e0ff */
[----:B------:R-:W-:Y:S02]  /*73a0*/  UIADD3 UR9, UPT, UPT, UR41, 0x10, URZ ;  /* 0x0000001029097890 */ /* 0x000fe4000fffe0ff */
[----:B------:R-:W-:Y:S02]  /*73b0*/  UIADD3 UR8, UPT, UPT, UR48, 0x1200, URZ ;  /* 0x0000120030087890 */ /* 0x000fe4000fffe0ff */
[----:B------:R-:W-:Y:S01]  /*73c0*/  UIADD3.X UR13, UPT, UPT, URZ, UR53, URZ, UP0, !UPT ;  /* 0x00000035ff0d7290 */ /* 0x000fe200087fe4ff */
[----:B------:R-:W-:Y:S01]  /*73d0*/  UMOV UR10, UR42 ;  /* 0x0000002a000a7c82 */ /* 0x000fe20008000000 */
[----:B------:R-:W-:Y:S01]  /*73e0*/  UMOV UR11, UR36 ;  /* 0x00000024000b7c82 */ /* 0x000fe20008000000 */
[----:B------:R-:W-:Y:S02]  /*73f0*/  UIADD3 UR5, UPT, UPT, UR41, 0x50, URZ ;  /* 0x0000005029057890 */ /* 0x000fe4000fffe0ff */
[----:B------:R-:W-:Y:S01]  /*7400*/  UIADD3 UR4, UPT, UPT, UR48, 0x1a00, URZ ;  /* 0x00001a0030047890 */ /* 0x000fe2000fffe0ff */
[----:B------:R-:W-:Y:S03]  /*7410*/  UMOV UR6, UR42 ;  /* 0x0000002a00067c82 */ /* 0x000fe60008000000 */
[----:B------:R2:W-:Y:S01]  /*7420*/  UTMASTG.3D [UR8], [UR12] ;  /* 0x000000080c0073b5 */ /* 0x0005e20008010000 */
[----:B------:R-:W-:Y:S04]  /*7430*/  UMOV UR7, UR36 ;  /* 0x0000002400077c82 */ /* 0x000fe80008000000 */
[----:B------:R2:W-:Y:S01]  /*7440*/  UTMASTG.3D [UR4], [UR12] ;  /* 0x000000040c0073b5 */ /* 0x0005e20008010000 */
[----:B------:R0:W-:Y:S01]  /*7450*/  UTMACMDFLUSH ;  /* 0x00000000000079b7 */ /* 0x0001e20000000000 */
[----:B--2---:R-:W-:Y:S04]  /*7460*/  DEPBAR.LE SB0, 0x1 ;  /* 0x000080400000791a */ /* 0x004fe80000000000 */
.L_x_126:
[----:B------:R-:W-:Y:S05]  /*7470*/  BSYNC.RECONVERGENT B0 ;  /* 0x0000000000007941 */ /* 0x000fea0003800200 */
.L_x_125:
[----:B------:R-:W-:Y:S01]  /*7480*/  BAR.SYNC.DEFER_BLOCKING 0x1, 0x80 ;  /* 0x0042000000007b1d */ /* 0x000fe20000010000 */
[----:B------:R-:W-:Y:S04]  /*7490*/  UIADD3 UR40, UPT, UPT, UR51, 0x1, URZ ;  /* 0x0000000133287890 */ /* 0x000fe8000fffe0ff */
[----:B------:R-:W-:Y:S04]  /*74a0*/  UISETP.NE.AND UP0, UPT, UR40, 0x4, UPT ;  /* 0x000000042800788c */ /* 0x000fe8000bf05270 */
[----:B------:R-:W-:Y:S01]  /*74b0*/  USEL UR40, UR40, URZ, UP0 ;  /* 0x000000ff28287287 */ /* 0x000fe20008000000 */
[----:B------:R2:W-:Y:S01]  /*74c0*/  @P6 SYNCS.ARRIVE.TRANS64.RED.A1T0 RZ, [R82+URZ], RZ ;  /* 0x000000ff52ff69a7 */ /* 0x0005e200081004ff */
[----:B------:R-:W-:Y:S01]  /*74d0*/  BSSY B1, `(.L_x_127) ;  /* 0x0000013000017945 */ /* 0x000fe20003800000 */
[----:B------:R-:W3:Y:S02]  /*74e0*/  @P6 SYNCS.PHASECHK.TRANS64.TRYWAIT P0, [R83+URZ+0x40], R88 ;  /* 0x00004058530065a7 */ /* 0x000ee400080011ff */
[----:B---3--:R-:W-:Y:S01]  /*74f0*/  @P6 SEL R39, RZ, 0x1, !P0 ;  /* 0x00000001ff276807 */ /* 0x008fe20004000000 */
[----:B--2---:R-:W-:Y:S06]  /*7500*/  @!P6 BRA `(.L_x_128) ;  /* 0x00000000003ce947 */ /* 0x004fec0003800000 */
[----:B------:R-:W-:Y:S01]  /*7510*/  ISETP.NE.AND P1, PT, R80, RZ, PT ;  /* 0x000000ff5000720c */ /* 0x000fe20003f25270 */
[----:B------:R-:W-:Y:S01]  /*7520*/  BSSY B0, `(.L_x_129) ;  /* 0x0000009000007945 */ /* 0x000fe20003800000 */
[----:B------:R-:W-:Y:S11]  /*7530*/  ISETP.NE.AND P0, PT, R39, RZ, PT ;  /* 0x000000ff2700720c */ /* 0x000ff60003f05270 */
[----:B------:R-:W-:Y:S05]  /*7540*/  @P1 IMAD R2, R38, 0x1000, R77 ;  /* 0x0000100026021824 */ /* 0x000fea00078e024d */
[----:B------:R-:W-:Y:S05]  /*7550*/  @P1 IADD3 R0, PT, PT, R2, UR48, RZ ;  /* 0x0000003002001c10 */ /* 0x000fea000fffe0ff */
[----:B------:R-:W-:Y:S01]  /*7560*/  @P1 IMAD.IADD R0, R81, 0x1, R0 ;  /* 0x0000000151001824 */ /* 0x000fe200078e0200 */
[----:B------:R-:W-:Y:S06]  /*7570*/  @P0 BRA `(.L_x_130) ;  /* 0x00000000000c0947 */ /* 0x000fec0003800000 */
[----:B------:R-:W-:Y:S04]  /*7580*/  SHF.L.U32 R4, R71, 0x1f, RZ ;  /* 0x0000001f47047819 */ /* 0x000fe800000006ff */
[----:B------:R-:W2:Y:S02]  /*7590*/  SYNCS.PHASECHK.TRANS64.TRYWAIT P0, [R83+URZ+0x40], R4 ;  /* 0x00004004530075a7 */ /* 0x000ea400080011ff */
[----:B--2---:R-:W-:Y:S05]  /*75a0*/  @!P0 BRA `(.L_x_131) ;  /* 0x0000001c00f08947 */ /* 0x004fea0003800000 */
.L_x_130:
[----:B------:R-:W-:Y:S05]  /*75b0*/  BSYNC B0 ;  /* 0x0000000000007941 */ /* 0x000fea0003800000 */
.L_x_129:
[----:B------:R-:W-:Y:S02]  /*75c0*/  ISETP.NE.AND P0, PT, R80, RZ, PT ;  /* 0x000000ff5000720c */ /* 0x000fe40003f05270 */
[----:B------:R-:W-:Y:S11]  /*75d0*/  IADD3 R38, PT, PT, R38, 0x1, RZ ;  /* 0x0000000126267810 */ /* 0x000ff60007ffe0ff */
[----:B------:R3:W4:Y:S04]  /*75e0*/  @P0 LDS.128 R40, [R2+UR48+0x200] ;  /* 0x0002003002280984 */ /* 0x0007280008000c00 */
[----:B------:R3:W1:Y:S02]  /*75f0*/  @P0 LDS.128 R48, [R0+0x200] ;  /* 0x0002000000300984 */ /* 0x0006640000000c00 */
.L_x_128:
[----:B------:R-:W-:Y:S05]  /*7600*/  BSYNC B1 ;  /* 0x0000000000017941 */ /* 0x000fea0003800000 */
.L_x_127:
[----:B------:R-:W-:Y:S05]  /*7610*/  VIADD R3, R34, 0x20 ;  /* 0x0000002022037836 */ /* 0x000fea0000000000 */
[----:B------:R-:W-:Y:S04]  /*7620*/  SHF.R.U32.HI R3, RZ, 0x15, R3 ;  /* 0x00000015ff037819 */ /* 0x000fe80000011603 */
[----:B------:R-:W-:Y:S11]  /*7630*/  LOP3.LUT P0, RZ, R3, 0x3, R66, 0x48, !PT ;  /* 0x0000000303ff7812 */ /* 0x000ff60007804842 */
[----:B------:R-:W-:Y:S02]  /*7640*/  @!UPT UIADD3 URZ, UPT, UPT, URZ, URZ, URZ ;  /* 0x000000fffffff290 */ /* 0x000fe4000fffe0ff */
[----:B------:R-:W-:Y:S05]  /*7650*/  @!P0 BRA `(.L_x_132) ;  /* 0x0000000000408947 */ /* 0x000fea0003800000 */
[----:B------:R-:W5:Y:S01]  /*7660*/  LDCU.64 UR8, c[0x4][0x70] ;  /* 0x01000e00ff0877ac */ /* 0x000f620008000a00 */
[----:B------:R-:W-:Y:S01]  /*7670*/  MOV R3, 0x0 ;  /* 0x0000000000037802 */ /* 0x000fe20000000f00 */
[----:B------:R-:W-:Y:S02]  /*7680*/  HFMA2 R12, -RZ, RZ, 0, 5.9604644775390625e-08 ;  /* 0x00000001ff0c7431 */ /* 0x000fe400000001ff */
[----:B------:R-:W-:Y:S02]  /*7690*/  IMAD.MOV.U32 R8, RZ, RZ, 0x192 ;  /* 0x00000192ff087424 */ /* 0x000fe400078e00ff */
[----:B------:R-:W-:Y:S01]  /*76a0*/  IMAD.MOV.U32 R13, RZ, RZ, RZ ;  /* 0x000000ffff0d7224 */ /* 0x000fe200078e00ff */
[----:B------:R-:W4:Y:S01]  /*76b0*/  LDCU.64 UR6, c[0x4][0x78] ;  /* 0x01000f00ff0677ac */ /* 0x000f220008000a00 */
[----:B---3--:R-:W3:Y:S01]  /*76c0*/  LDC.64 R2, c[0x4][R3] ;  /* 0x0100000003027b82 */ /* 0x008ee20000000a00 */
[----:B------:R-:W1:Y:S01]  /*76d0*/  LDCU.64 UR4, c[0x4][0x10] ;  /* 0x01000200ff0477ac */ /* 0x000e620008000a00 */
[----:B-----5:R-:W-:Y:S01]  /*76e0*/  MOV R5, UR9 ;  /* 0x0000000900057c02 */ /* 0x020fe20008000f00 */
[----:B--2---:R-:W-:Y:S01]  /*76f0*/  IMAD.U32 R4, RZ, RZ, UR8 ;  /* 0x00000008ff047e24 */ /* 0x004fe2000f8e00ff */
[----:B----4-:R-:W-:Y:S01]  /*7700*/  MOV R7, UR7 ;  /* 0x0000000700077c02 */ /* 0x010fe20008000f00 */
[----:B------:R-:W-:Y:S01]  /*7710*/  IMAD.U32 R6, RZ, RZ, UR6 ;  /* 0x00000006ff067e24 */ /* 0x000fe2000f8e00ff */
[----:B-1----:R-:W-:Y:S01]  /*7720*/  MOV R11, UR5 ;  /* 0x00000005000b7c02 */ /* 0x002fe20008000f00 */
[----:B------:R-:W-:Y:S02]  /*7730*/  IMAD.U32 R10, RZ, RZ, UR4 ;  /* 0x00000004ff0a7e24 */ /* 0x000fe4000f8e00ff */
[----:B------:R-:W-:Y:S07]  /*7740*/  LEPC R20, `(.L_x_132) ;  /* 0x000000001014794e */ /* 0x000fee0000000000 */
[----:B---3--:R-:W-:Y:S05]  /*7750*/  CALL.ABS.NOINC R2 ;  /* 0x0000000002007343 */ /* 0x008fea0003c00000 */
.L_x_132:
        /* <DEDUP_REMOVED lines=8> */
[----:B--2---:R-:W-:Y:S01]  /*77e0*/  MOV R83, UR37 ;  /* 0x0000002500537c02 */ /* 0x004fe20008000f00 */
[----:B-1----:R-:W-:Y:S01]  /*77f0*/  HADD2.F32 R37, -RZ, R48.H0_H0 ;  /* 0x20000030ff257230 */ /* 0x002fe20000004100 */
[----:B------:R-:W-:Y:S01]  /*7800*/  @P6 LEA R82, R82, UR48, 0x3 ;  /* 0x0000003052526c11 */ /* 0x000fe2000f8e18ff */
[----:B------:R-:W-:Y:S01]  /*7810*/  BSSY.RECONVERGENT B0, `(.L_x_133) ;  /* 0x0000052000007945 */ /* 0x000fe20003800200 */
[----:B------:R-:W-:Y:S02]  /*7820*/  LEA R88, R38, UR48, 0x3 ;  /* 0x0000003026587c11 */ /* 0x000fe4000f8e18ff */
[----:B------:R-:W-:Y:S01]  /*7830*/  @P6 IADD3 R82, PT, PT, R82, 0x60, RZ ;  /* 0x0000006052526810 */ /* 0x000fe20007ffe0ff */
[----:B------:R-:W3:Y:S03]  /*7840*/  LDTM.x16 R4, tmem[UR4+0x20] ;  /* 0x00002004000479ee */ /* 0x000ee60008240000 */
[----:B------:R-:W-:Y:S02]  /*7850*/  @P6 PRMT R82, R83, 0x654, R82 ;  /* 0x0000065453526816 */ /* 0x000fe40000000052 */
[----:B------:R-:W-:Y:S01]  /*7860*/  @P6 SHF.L.U32 R83, R71, 0x1f, RZ ;  /* 0x0000001f47536819 */ /* 0x000fe200000006ff */
[C---:B---3--:R-:W-:Y:S01]  /*7870*/  FMUL R0, R32.reuse, R4 ;  /* 0x0000000420007220 */ /* 0x048fe20000400000 */
        /* <DEDUP_REMOVED lines=75> */
.L_x_134:
[----:B------:R-:W-:Y:S05]  /*7d30*/  BSYNC.RECONVERGENT B0 ;  /* 0x0000000000007941 */ /* 0x000fea0003800200 */
.L_x_133:
        /* <DEDUP_REMOVED lines=19> */
.L_x_138:
[----:B------:R-:W-:Y:S05]  /*7e70*/  BSYNC B0 ;  /* 0x0000000000007941 */ /* 0x000fea0003800000 */
.L_x_137:
[----:B------:R-:W-:Y:S11]  /*7e80*/  ISETP.NE.AND P0, PT, R80, RZ, PT ;  /* 0x000000ff5000720c */ /* 0x000ff60003f05270 */
[----:B------:R-:W-:Y:S02]  /*7e90*/  @!UPT UIADD3 URZ, UPT, UPT, URZ, URZ, URZ ;  /* 0x000000fffffff290 */ /* 0x000fe4000fffe0ff */
[----:B------:R3:W4:Y:S04]  /*7ea0*/  @P0 LDS.128 R40, [R38+UR48+0x200] ;  /* 0x0002003026280984 */ /* 0x0007280008000c00 */
[----:B------:R3:W1:Y:S02]  /*7eb0*/  @P0 LDS.128 R48, [R81+0x200] ;  /* 0x0002000051300984 */ /* 0x0006640000000c00 */
.L_x_136:
[----:B------:R-:W-:Y:S05]  /*7ec0*/  BSYNC B1 ;  /* 0x0000000000017941 */ /* 0x000fea0003800000 */
.L_x_135:
        /* <DEDUP_REMOVED lines=11> */
[----:B------:R-:W1:Y:S01]  /*7f80*/  LDC.64 R2, c[0x4][R3] ;  /* 0x0100000003027b82 */ /* 0x000e620000000a00 */
[----:B------:R-:W3:Y:S01]  /*7f90*/  LDCU.64 UR4, c[0x4][0x10] ;  /* 0x01000200ff0477ac */ /* 0x000ee20008000a00 */
[----:B--2---:R-:W-:Y:S01]  /*7fa0*/  MOV R5, UR9 ;  /* 0x0000000900057c02 */ /* 0x004fe20008000f00 */
[----:B------:R-:W-:Y:S01]  /*7fb0*/  IMAD.U32 R4, RZ, RZ, UR8 ;  /* 0x00000008ff047e24 */ /* 0x000fe2000f8e00ff */
[----:B-----5:R-:W-:Y:S01]  /*7fc0*/  MOV R7, UR7 ;  /* 0x0000000700077c02 */ /* 0x020fe20008000f00 */
[----:B------:R-:W-:Y:S01]  /*7fd0*/  IMAD.U32 R6, RZ, RZ, UR6 ;  /* 0x00000006ff067e24 */ /* 0x000fe2000f8e00ff */
[----:B---3--:R-:W-:Y:S01]  /*7fe0*/  MOV R11, UR5 ;  /* 0x00000005000b7c02 */ /* 0x008fe20008000f00 */
[----:B------:R-:W-:Y:S02]  /*7ff0*/  IMAD.U32 R10, RZ, RZ, UR4 ;  /* 0x00000004ff0a7e24 */ /* 0x000fe4000f8e00ff */
[----:B------:R-:W-:Y:S07]  /*8000*/  LEPC R20, `(.L_x_140) ;  /* 0x000000001014794e */ /* 0x000fee0000000000 */
[----:B-1--4-:R-:W-:Y:S05]  /*8010*/  CALL.ABS.NOINC R2 ;  /* 0x0000000002007343 */ /* 0x012fea0003c00000 */
.L_x_140:
[----:B------:R-:W-:Y:S01]  /*8020*/  ISETP.NE.AND P0, PT, R72, RZ, PT ;  /* 0x000000ff4800720c */ /* 0x000fe20003f05270 */
[----:B------:R-:W-:Y:S05]  /*8030*/  WARPSYNC.ALL ;  /* 0x0000000000007948 */ /* 0x000fea0003800000 */
[----:B------:R-:W-:Y:S01]  /*8040*/  R2UR UR4, R34 ;  /* 0x00000000220472ca */ /* 0x000fe200000e0000 */
[--C-:B----4-:R-:W-:Y:S01]  /*8050*/  HADD2.F32 R20, -RZ, R40.reuse.H0_H0 ;  /* 0x20000028ff147230 */ /* 0x110fe20000004100 */
[----:B------:R-:W-:Y:S01]  /*8060*/  IADD3 R74, PT, PT, R74, 0xd0, RZ ;  /* 0x000000d04a4a7810 */ /* 0x000fe20007ffe0ff */
[----:B------:R-:W-:Y:S01]  /*8070*/  HADD2.F32 R36, -RZ, R40.H1_H1 ;  /* 0x30000028ff247230 */ /* 0x000fe20000004100 */
[----:B------:R-:W-:Y:S01]  /*8080*/  BSSY.RECONVERGENT B0, `(.L_x_141) ;  /* 0x0000053000007945 */ /* 0x000fe20003800200 */
[--C-:B------:R-:W-:Y:S01]  /*8090*/  HADD2.F32 R21, -RZ, R41.reuse.H0_H0 ;  /* 0x20000029ff157230 */ /* 0x100fe20000004100 */
[----:B------:R-:W-:Y:S01]  /*80a0*/  LOP3.LUT R74, R74, 0xfefffff8, RZ, 0xc0, !PT ;  /* 0xfefffff84a4a7812 */ /* 0x000fe200078ec0ff */
[----:B---3--:R-:W-:Y:S02]  /*80b0*/  HADD2.F32 R38, -RZ, R41.H1_H1 ;  /* 0x30000029ff267230 */ /* 0x008fe40000004100 */
[--C-:B------:R-:W-:Y:S02]  /*80c0*/  HADD2.F32 R37, -RZ, R42.reuse.H0_H0 ;  /* 0x2000002aff257230 */ /* 0x100fe40000004100 */
[----:B------:R-:W-:Y:S02]  /*80d0*/  HADD2.F32 R40, -RZ, R42.H1_H1 ;  /* 0x3000002aff287230 */ /* 0x000fe40000004100 */
[----:B------:R-:W2:Y:S01]  /*80e0*/  LDTM.x16 R4, tmem[UR4+0x30] ;  /* 0x00003004000479ee */ /* 0x000ea20008240000 */
[----:B------:R-:W-:Y:S01]  /*80f0*/  NOP ;  /* 0x0000000000007918 */ /* 0x000fe20000000000 */
[----:B--2---:R2:W-:Y:S01]  /*8100*/  SYNCS.ARRIVE.TRANS64.RED.A1T0 RZ, [R74+URZ], RZ ;  /* 0x000000ff4aff79a7 */ /* 0x0045e200081004ff */
[--C-:B------:R-:W-:Y:S02]  /*8110*/  HADD2.F32 R39, -RZ, R43.reuse.H0_H0 ;  /* 0x2000002bff277230 */ /* 0x100fe40000004100 */
[----:B------:R-:W-:Y:S02]  /*8120*/  HADD2.F32 R42, -RZ, R43.H1_H1 ;  /* 0x3000002bff2a7230 */ /* 0x000fe40000004100 */
[--C-:B-1----:R-:W-:Y:S02]  /*8130*/  HADD2.F32 R41, -RZ, R48.reuse.H0_H0 ;  /* 0x20000030ff297230 */ /* 0x102fe40000004100 */
[----:B------:R-:W-:Y:S02]  /*8140*/  HADD2.F32 R43, -RZ, R48.H1_H1 ;  /* 0x30000030ff2b7230 */ /* 0x000fe40000004100 */
[--C-:B------:R-:W-:Y:S02]  /*8150*/  HADD2.F32 R44, -RZ, R49.reuse.H0_H0 ;  /* 0x20000031ff2c7230 */ /* 0x100fe40000004100 */
[----:B------:R-:W-:Y:S02]  /*8160*/  HADD2.F32 R46, -RZ, R49.H1_H1 ;  /* 0x30000031ff2e7230 */ /* 0x000fe40000004100 */
[--C-:B------:R-:W-:Y:S02]  /*8170*/  HADD2.F32 R45, -RZ, R50.reuse.H0_H0 ;  /* 0x20000032ff2d7230 */ /* 0x100fe40000004100 */
[----:B------:R-:W-:Y:S02]  /*8180*/  HADD2.F32 R48, -RZ, R50.H1_H1 ;  /* 0x30000032ff307230 */ /* 0x000fe40000004100 */
[--C-:B------:R-:W-:Y:S02]  /*8190*/  HADD2.F32 R47, -RZ, R51.reuse.H0_H0 ;  /* 0x20000033ff2f7230 */ /* 0x100fe40000004100 */
[----:B------:R-:W-:Y:S02]  /*81a0*/  HADD2.F32 R50, -RZ, R51.H1_H1 ;  /* 0x30000033ff327230 */ /* 0x000fe40000004100 */
[C---:B------:R-:W-:Y:S01]  /*81b0*/  FMUL R4, R32.reuse, R4 ;  /* 0x0000000420047220 */ /* 0x040fe20000400000 */
[C---:B------:R-:W-:Y:S01]  /*81c0*/  FMUL R5, R32.reuse, R5 ;  /* 0x0000000520057220 */ /* 0x040fe20000400000 */
[C---:B------:R-:W-:Y:S01]  /*81d0*/  FMUL R6, R32.reuse, R6 ;  /* 0x0000000620067220 */ /* 0x040fe20000400000 */
[C---:B------:R-:W-:Y:S01]  /*81e0*/  FMUL R7, R32.reuse, R7 ;  /* 0x0000000720077220 */ /* 0x040fe20000400000 */
[C---:B------:R-:W-:Y:S01]  /*81f0*/  FFMA R4, R35.reuse, R20, R4 ;  /* 0x0000001423047223 */ /* 0x040fe20000000004 */
        /* <DEDUP_REMOVED lines=21> */
[----:B------:R-:W-:Y:S01]  /*8350*/  FFMA R15, R35, R46, R15 ;  /* 0x0000002e230f7223 */ /* 0x000fe2000000000f */
        /* <DEDUP_REMOVED lines=20> */
[----:B-1----:R-:W1:Y:S02]  /*84a0*/  FENCE.VIEW.ASYNC.S ;  /* 0x00000000000073c6 */ /* 0x002e640000000000 */
[----:B-1----:R-:W-:Y:S06]  /*84b0*/  BAR.SYNC.DEFER_BLOCKING 0x1, 0x80 ;  /* 0x0042000000007b1d */ /* 0x002fec0000010000 */
        /* <DEDUP_REMOVED lines=14> */
[----:B-1----:R-:W-:Y:S04]  /*85a0*/  DEPBAR.LE SB0, 0x1 ;  /* 0x000080400000791a */ /* 0x002fe80000000000 */
.L_x_142:
[----:B------:R-:W-:Y:S05]  /*85b0*/  BSYNC.RECONVERGENT B0 ;  /* 0x0000000000007941 */ /* 0x000fea0003800200 */
.L_x_141:
[----:B------:R-:W-:Y:S01]  /*85c0*/  BAR.SYNC.DEFER_BLOCKING 0x1, 0x80 ;  /* 0x0042000000007b1d */ /* 0x000fe20000010000 */
[----:B------:R-:W-:Y:S01]  /*85d0*/  UISETP.NE.AND UP0, UPT, UR49, -0x4, UPT ;  /* 0xfffffffc3100788c */ /* 0x000fe2000bf05270 */
[----:B------:R-:W-:Y:S08]  /*85e0*/  IADD3 R0, PT, PT, R30, 0x1, RZ ;  /* 0x000000011e007810 */ /* 0x000ff00007ffe0ff */
[----:B------:R-:W-:Y:S05]  /*85f0*/  BRA.U !UP0, `(.L_x_143) ;  /* 0x0000000108287547 */ /* 0x000fea000b800000 */
[----:B------:R-:W-:Y:S01]  /*8600*/  ISETP.NE.AND P0, PT, R78, RZ, PT ;  /* 0x000000ff4e00720c */ /* 0x000fe20003f05270 */
[----:B------:R-:W-:Y:S01]  /*8610*/  IMAD.U32 R3, RZ, RZ, UR51 ;  /* 0x00000033ff037e24 */ /* 0x000fe2000f8e00ff */
[----:B------:R-:W-:Y:S01]  /*8620*/  UIADD3 UR51, UPT, UPT, UR51, 0x1, URZ ;  /* 0x0000000133337890 */ /* 0x000fe2000fffe0ff */
[----:B------:R-:W-:Y:S03]  /*8630*/  IMAD.U32 R2, RZ, RZ, UR37 ;  /* 0x00000025ff027e24 */ /* 0x000fe6000f8e00ff */
[----:B------:R-:W-:Y:S04]  /*8640*/  UISETP.NE.AND UP0, UPT, UR51, 0x4, UPT ;  /* 0x000000043300788c */ /* 0x000fe8000bf05270 */
[----:B------:R-:W-:Y:S03]  /*8650*/  USEL UR51, UR51, URZ, UP0 ;  /* 0x000000ff33337287 */ /* 0x000fe60008000000 */
[----:B------:R-:W-:Y:S05]  /*8660*/  @P0 LEA R3, R3, UR48, 0x3 ;  /* 0x0000003003030c11 */ /* 0x000fea000f8e18ff */
[----:B------:R-:W-:Y:S05]  /*8670*/  @P0 VIADD R3, R3, 0x60 ;  /* 0x0000006003030836 */ /* 0x000fea0000000000 */
[----:B------:R-:W-:Y:S04]  /*8680*/  @P0 PRMT R2, R2, 0x654, R3 ;  /* 0x0000065402020816 */ /* 0x000fe80000000003 */
[----:B------:R1:W-:Y:S03]  /*8690*/  @P0 SYNCS.ARRIVE.TRANS64.RED.A1T0 RZ, [R2+URZ], RZ ;  /* 0x000000ff02ff09a7 */ /* 0x0003e600081004ff */
.L_x_143:
[----:B------:R-:W-:Y:S01]  /*86a0*/  ISETP.NE.AND P2, PT, R73, RZ, PT ;  /* 0x000000ff4900720c */ /* 0x000fe20003f45270 */
[----:B------:R-:W-:Y:S01]  /*86b0*/  UIADD3 UR49, UPT, UPT, UR49, 0x4, URZ ;  /* 0x0000000431317890 */ /* 0x000fe2000fffe0ff */
[----:B------:R-:W-:Y:S01]  /*86c0*/  ISETP.NE.AND P0, PT, R76, 0x2, PT ;  /* 0x000000024c00780c */ /* 0x000fe20003f05270 */
[----:B------:R-:W-:Y:S01]  /*86d0*/  IMAD.IADD R34, R29, 0x1, R58 ;  /* 0x000000011d227824 */ /* 0x000fe200078e023a */
[----:B------:R-:W-:Y:S01]  /*86e0*/  ISETP.NE.AND P1, PT, R0, 0x4, PT ;  /* 0x000000040000780c */ /* 0x000fe20003f25270 */
[----:B------:R-:W-:Y:S01]  /*86f0*/  IMAD.IADD R37, R31, 0x1, R60 ;  /* 0x000000011f257824 */ /* 0x000fe200078e023c */
[----:B-1----:R-:W-:Y:S02]  /*8700*/  SEL R2, RZ, 0x1, P0 ;  /* 0x00000001ff027807 */ /* 0x002fe40000000000 */
[----:B------:R-:W-:Y:S02]  /*8710*/  SEL R3, RZ, 0x1, P1 ;  /* 0x00000001ff037807 */ /* 0x000fe40000800000 */
[----:B------:R-:W-:Y:S02]  /*8720*/  LOP3.LUT R69, R69, R2, RZ, 0x3c, !PT ;  /* 0x0000000245457212 */ /* 0x000fe400078e3cff */
[----:B------:R-:W-:Y:S02]  /*8730*/  LOP3.LUT R70, R70, R3, RZ, 0x3c, !PT ;  /* 0x0000000346467212 */ /* 0x000fe400078e3cff */
[----:B------:R-:W-:Y:S02]  /*8740*/  @P2 R2UR UR36, R68 ;  /* 0x00000000442422ca */ /* 0x000fe400000e0000 */
[----:B------:R-:W-:Y:S02]  /*8750*/  SEL R76, R76, RZ, P0 ;  /* 0x000000ff4c4c7207 */ /* 0x000fe40000000000 */
[----:B------:R-:W-:Y:S01]  /*8760*/  SEL R30, R0, RZ, P1 ;  /* 0x000000ff001e7207 */ /* 0x000fe20000800000 */
[----:B------:R-:W-:Y:S10]  /*8770*/  @P2 BRA `(.L_x_144) ;  /* 0xffffffcc00d42947 */ /* 0x000ff4000383ffff */
[----:B------:R-:W-:-:S09]  /*8780*/  UISETP.NE.AND UP0, UPT, UR50, URZ, UPT ;  /* 0x000000ff3200728c */ /* 0x000fd2000bf05270 */
[----:B------:R-:W-:Y:S05]  /*8790*/  BRA.U !UP0, `(.L_x_145) ;  /* 0x0000000108487547 */ /* 0x000fea000b800000 */
[----:B------:R-:W1:Y:S02]  /*87a0*/  LDCU.64 UR4, c[0x0][0x890] ;  /* 0x00011200ff0477ac */ /* 0x000e640008000a00 */
[----:B-1----:R-:W-:-:S04]  /*87b0*/  UISETP.NE.U32.AND UP0, UPT, UR4, URZ, UPT ;  /* 0x000000ff0400728c */ /* 0x002fc8000bf05070 */
[----:B------:R-:W-:-:S09]  /*87c0*/  UISETP.NE.AND.EX UP0, UPT, UR5, URZ, UPT, UP0 ;  /* 0x000000ff0500728c */ /* 0x000fd2000bf05300 */
[----:B------:R-:W-:Y:S05]  /*87d0*/  BRA.U UP0, `(.L_x_146) ;  /* 0x00000001000c7547 */ /* 0x000fea000b800000 */
[----:B------:R-:W-:-:S13]  /*87e0*/  FSETP.NEU.AND P0, PT, R35, RZ, PT ;  /* 0x000000ff2300720b */ /* 0x000fda0003f0d000 */
[----:B------:R-:W-:Y:S05]  /*87f0*/  @!P0 EXIT ;  /* 0x000000000000894d */ /* 0x000fea0003800000 */
[----:B------:R-:W-:Y:S05]  /*8800*/  BRA `(.L_x_145) ;  /* 0x00000000002c7947 */ /* 0x000fea0003800000 */
.L_x_146:
[----:B------:R-:W-:Y:S01]  /*8810*/  ISETP.NE.AND P0, PT, R75, RZ, PT ;  /* 0x000000ff4b00720c */ /* 0x000fe20003f05270 */
[----:B------:R-:W-:-:S12]  /*8820*/  BSSY.RECONVERGENT B0, `(.L_x_145) ;  /* 0x0000009000007945 */ /* 0x000fd80003800200 */
[----:B------:R-:W-:Y:S05]  /*8830*/  @P0 BRA `(.L_x_147) ;  /* 0x0000000000140947 */ /* 0x000fea0003800000 */
[----:B------:R-:W1:Y:S02]  /*8840*/  LDCU.64 UR4, c[0x0][0x888] ;  /* 0x00011100ff0477ac */ /* 0x000e640008000a00 */
[----:B-1----:R-:W-:-:S04]  /*8850*/  ISETP.NE.U32.AND P0, PT, RZ, UR4, PT ;  /* 0x00000004ff007c0c */ /* 0x002fc8000bf05070 */
[----:B------:R-:W-:-:S13]  /*8860*/  ISETP.NE.AND.EX P0, PT, RZ, UR5, PT, P0 ;  /* 0x00000005ff007c0c */ /* 0x000fda000bf05300 */
[----:B------:R-:W-:Y:S05]  /*8870*/  @!P0 EXIT ;  /* 0x000000000000894d */ /* 0x000fea0003800000 */
[----:B------:R-:W-:Y:S05]  /*8880*/  BRA `(.L_x_148) ;  /* 0x0000000000087947 */ /* 0x000fea0003800000 */
.L_x_147:
[----:B------:R-:W-:-:S13]  /*8890*/  FSETP.NEU.AND P0, PT, R35, RZ, PT ;  /* 0x000000ff2300720b */ /* 0x000fda0003f0d000 */
[----:B------:R-:W-:Y:S05]  /*88a0*/  @!P0 EXIT ;  /* 0x000000000000894d */ /* 0x000fea0003800000 */
.L_x_148:
[----:B------:R-:W-:Y:S05]  /*88b0*/  BSYNC.RECONVERGENT B0 ;  /* 0x0000000000007941 */ /* 0x000fea0003800200 */
.L_x_145:
[----:B------:R-:W-:Y:S01]  /*88c0*/  ULEA UR4, UR51, UR48, 0x3 ;  /* 0x0000003033047291 */ /* 0x000fe2000f8e18ff */
[----:B------:R-:W-:-:S04]  /*88d0*/  DEPBAR.LE SB0, 0x0 ;  /* 0x000080000000791a */ /* 0x000fc80000000000 */
[----:B------:R-:W-:-:S04]  /*88e0*/  UIADD3 UR4, UPT, UPT, UR4, 0x60, URZ ;  /* 0x0000006004047890 */ /* 0x000fc8000fffe0ff */
[----:B------:R-:W-:-:S09]  /*88f0*/  UPRMT UR4, UR37, 0x654, UR4 ;  /* 0x0000065425047896 */ /* 0x000fd20008000004 */
[----:B------:R-:W-:Y:S01]  /*8900*/  SYNCS.ARRIVE.TRANS64.RED.A1T0 RZ, [UR4], RZ ;  /* 0x000000ffffff79a7 */ /* 0x000fe20008100404 */
[----:B------:R-:W-:Y:S05]  /*8910*/  EXIT ;  /* 0x000000000000794d */ /* 0x000fea0003800000 */
.L_x_24:
[----:B--2---:R2:W4:Y:S02]  /*8920*/  SYNCS.PHASECHK.TRANS64.TRYWAIT P0, [R3+URZ+0x100], R2 ;  /* 0x00010002030075a7 */ /* 0x00452400080011ff */
[----:B----4-:R-:W-:Y:S05]  /*8930*/  @!P0 NANOSLEEP.SYNCS 0x989680 ;  /* 0x009896800000895d */ /* 0x010fea0003900000 */
[----:B------:R-:W4:Y:S02]  /*8940*/  @!P0 SYNCS.PHASECHK.TRANS64 P0, [R3+URZ+0x100], R2 ;  /* 0x00010002030085a7 */ /* 0x000f2400080010ff */
[----:B----4-:R-:W-:Y:S05]  /*8950*/  @!P0 BRA `(.L_x_24) ;  /* 0xfffffffc00f08947 */ /* 0x010fea000383ffff */
[----:B------:R-:W-:Y:S05]  /*8960*/  BRA `(.L_x_149) ;  /* 0xffffff8c00ec7947 */ /* 0x000fea000383ffff */
.L_x_27:
[----:B-1----:R-:W-:-:S07]  /*8970*/  MOV R2, UR33 ;  /* 0x0000002100027c02 */ /* 0x002fce0008000f00 */
.L_x_150:
[----:B-1----:R1:W2:Y:S02]  /*8980*/  SYNCS.PHASECHK.TRANS64.TRYWAIT P0, [R2+URZ+0x20], R5 ;  /* 0x00002005020075a7 */ /* 0x0022a400080011ff */
[----:B--2---:R-:W-:Y:S05]  /*8990*/  @!P0 NANOSLEEP.SYNCS 0x989680 ;  /* 0x009896800000895d */ /* 0x004fea0003900000 */
[----:B------:R-:W2:Y:S02]  /*89a0*/  @!P0 SYNCS.PHASECHK.TRANS64 P0, [R2+URZ+0x20], R5 ;  /* 0x00002005020085a7 */ /* 0x000ea400080010ff */
[----:B--2---:R-:W-:Y:S05]  /*89b0*/  @!P0 BRA `(.L_x_150) ;  /* 0xfffffffc00f08947 */ /* 0x004fea000383ffff */
[----:B------:R-:W-:Y:S05]  /*89c0*/  BRA `(.L_x_26) ;  /* 0xffffff9000547947 */ /* 0x000fea000383ffff */
.L_x_34:
[----:B-1----:R-:W-:-:S07]  /*89d0*/  MOV R2, UR17 ;  /* 0x0000001100027c02 */ /* 0x002fce0008000f00 */
.L_x_151:
[----:B-1----:R1:W2:Y:S02]  /*89e0*/  SYNCS.PHASECHK.TRANS64.TRYWAIT P0, [R2+URZ+0x20], R5 ;  /* 0x00002005020075a7 */ /* 0x0022a400080011ff */
[----:B--2---:R-:W-:Y:S05]  /*89f0*/  @!P0 NANOSLEEP.SYNCS 0x989680 ;  /* 0x009896800000895d */ /* 0x004fea0003900000 */
[----:B------:R-:W2:Y:S02]  /*8a00*/  @!P0 SYNCS.PHASECHK.TRANS64 P0, [R2+URZ+0x20], R5 ;  /* 0x00002005020085a7 */ /* 0x000ea400080010ff */
[----:B--2---:R-:W-:Y:S05]  /*8a10*/  @!P0 BRA `(.L_x_151) ;  /* 0xfffffffc00f08947 */ /* 0x004fea000383ffff */
[----:B------:R-:W-:Y:S05]  /*8a20*/  BRA `(.L_x_33) ;  /* 0xffffff9400147947 */ /* 0x000fea000383ffff */
.L_x_39:
[----:B-1----:R1:W2:Y:S02]  /*8a30*/  SYNCS.PHASECHK.TRANS64.TRYWAIT P0, [R2+URZ+0x90], R3 ;  /* 0x00009003020075a7 */ /* 0x0022a400080011ff */
[----:B--2---:R-:W-:Y:S05]  /*8a40*/  @!P0 NANOSLEEP.SYNCS 0x989680 ;  /* 0x009896800000895d */ /* 0x004fea0003900000 */
[----:B------:R-:W2:Y:S02]  /*8a50*/  @!P0 SYNCS.PHASECHK.TRANS64 P0, [R2+URZ+0x90], R3 ;  /* 0x00009003020085a7 */ /* 0x000ea400080010ff */
[----:B--2---:R-:W-:Y:S05]  /*8a60*/  @!P0 BRA `(.L_x_39) ;  /* 0xfffffffc00f08947 */ /* 0x004fea000383ffff */
[----:B------:R-:W-:Y:S05]  /*8a70*/  BRA `(.L_x_152) ;  /* 0xffffff9400bc7947 */ /* 0x000fea000383ffff */
.L_x_43:
[----:B---3--:R-:W-:-:S07]  /*8a80*/  MOV R0, UR5 ;  /* 0x0000000500007c02 */ /* 0x008fce0008000f00 */
.L_x_153:
[----:B-1----:R1:W2:Y:S02]  /*8a90*/  SYNCS.PHASECHK.TRANS64.TRYWAIT P0, [R0+URZ], R3 ;  /* 0x00000003000075a7 */ /* 0x0022a400080011ff */
[----:B--2---:R-:W-:Y:S05]  /*8aa0*/  @!P0 NANOSLEEP.SYNCS 0x989680 ;  /* 0x009896800000895d */ /* 0x004fea0003900000 */
[----:B------:R-:W2:Y:S02]  /*8ab0*/  @!P0 SYNCS.PHASECHK.TRANS64 P0, [R0+URZ], R3 ;  /* 0x00000003000085a7 */ /* 0x000ea400080010ff */
[----:B--2---:R-:W-:Y:S05]  /*8ac0*/  @!P0 BRA `(.L_x_153) ;  /* 0xfffffffc00f08947 */ /* 0x004fea000383ffff */
[----:B------:R-:W-:Y:S05]  /*8ad0*/  BRA `(.L_x_154) ;  /* 0xffffff9c002c7947 */ /* 0x000fea000383ffff */
.L_x_44:
[----:B---3--:R-:W-:-:S07]  /*8ae0*/  MOV R0, UR5 ;  /* 0x0000000500007c02 */ /* 0x008fce0008000f00 */
.L_x_155:
[----:B-1----:R1:W2:Y:S02]  /*8af0*/  SYNCS.PHASECHK.TRANS64.TRYWAIT P0, [R0+URZ], R3 ;  /* 0x00000003000075a7 */ /* 0x0022a400080011ff */
[----:B--2---:R-:W-:Y:S05]  /*8b00*/  @!P0 NANOSLEEP.SYNCS 0x989680 ;  /* 0x009896800000895d */ /* 0x004fea0003900000 */
[----:B------:R-:W2:Y:S02]  /*8b10*/  @!P0 SYNCS.PHASECHK.TRANS64 P0, [R0+URZ], R3 ;  /* 0x00000003000085a7 */ /* 0x000ea400080010ff */
[----:B--2---:R-:W-:Y:S05]  /*8b20*/  @!P0 BRA `(.L_x_155) ;  /* 0xfffffffc00f08947 */ /* 0x004fea000383ffff */
[----:B------:R-:W-:Y:S05]  /*8b30*/  BRA `(.L_x_156) ;  /* 0xffffff9c00387947 */ /* 0x000fea000383ffff */
.L_x_45:
[----:B---3--:R-:W-:-:S07]  /*8b40*/  MOV R0, UR5 ;  /* 0x0000000500007c02 */ /* 0x008fce0008000f00 */
.L_x_157:
[----:B-1----:R1:W2:Y:S02]  /*8b50*/  SYNCS.PHASECHK.TRANS64.TRYWAIT P0, [R0+URZ], R3 ;  /* 0x00000003000075a7 */ /* 0x0022a400080011ff */
[----:B--2---:R-:W-:Y:S05]  /*8b60*/  @!P0 NANOSLEEP.SYNCS 0x989680 ;  /* 0x009896800000895d */ /* 0x004fea0003900000 */
[----:B------:R-:W2:Y:S02]  /*8b70*/  @!P0 SYNCS.PHASECHK.TRANS64 P0, [R0+URZ], R3 ;  /* 0x00000003000085a7 */ /* 0x000ea400080010ff */
[----:B--2---:R-:W-:Y:S05]  /*8b80*/  @!P0 BRA `(.L_x_157) ;  /* 0xfffffffc00f08947 */ /* 0x004fea000383ffff */
[----:B------:R-:W-:Y:S05]  /*8b90*/  BRA `(.L_x_158) ;  /* 0xffffff9c00447947 */ /* 0x000fea000383ffff */
.L_x_48:
[----:B-1----:R1:W2:Y:S02]  /*8ba0*/  SYNCS.PHASECHK.TRANS64.TRYWAIT P0, [R0+URZ+0xf0], R5 ;  /* 0x0000f005000075a7 */ /* 0x0022a400080011ff */
[----:B--2---:R-:W-:Y:S05]  /*8bb0*/  @!P0 NANOSLEEP.SYNCS 0x989680 ;  /* 0x009896800000895d */ /* 0x004fea0003900000 */
[----:B------:R-:W2:Y:S02]  /*8bc0*/  @!P0 SYNCS.PHASECHK.TRANS64 P0, [R0+URZ+0xf0], R5 ;  /* 0x0000f005000085a7 */ /* 0x000ea400080010ff */
[----:B--2---:R-:W-:Y:S05]  /*8bd0*/  @!P0 BRA `(.L_x_48) ;  /* 0xfffffffc00f08947 */ /* 0x004fea000383ffff */
[----:B------:R-:W-:Y:S05]  /*8be0*/  BRA `(.L_x_159) ;  /* 0xffffff9c00a47947 */ /* 0x000fea000383ffff */
.L_x_49:
[----:B------:R-:W-:-:S07]  /*8bf0*/  MOV R0, UR5 ;  /* 0x0000000500007c02 */ /* 0x000fce0008000f00 */
.L_x_160:
[----:B-1----:R1:W2:Y:S02]  /*8c00*/  SYNCS.PHASECHK.TRANS64.TRYWAIT P0, [R0+URZ+0xa0], R7 ;  /* 0x0000a007000075a7 */ /* 0x0022a400080011ff */
[----:B--2---:R-:W-:Y:S05]  /*8c10*/  @!P0 NANOSLEEP.SYNCS 0x989680 ;  /* 0x009896800000895d */ /* 0x004fea0003900000 */
[----:B------:R-:W2:Y:S02]  /*8c20*/  @!P0 SYNCS.PHASECHK.TRANS64 P0, [R0+URZ+0xa0], R7 ;  /* 0x0000a007000085a7 */ /* 0x000ea400080010ff */
[----:B--2---:R-:W-:Y:S05]  /*8c30*/  @!P0 BRA `(.L_x_160) ;  /* 0xfffffffc00f08947 */ /* 0x004fea000383ffff */
[----:B------:R-:W-:Y:S05]  /*8c40*/  BRA `(.L_x_161) ;  /* 0xffffff9c00b47947 */ /* 0x000fea000383ffff */
.L_x_50:
[----:B-1----:R1:W2:Y:S02]  /*8c50*/  SYNCS.PHASECHK.TRANS64.TRYWAIT P1, [R0+URZ+0x90], R5 ;  /* 0x00009005000075a7 */ /* 0x0022a400080211ff */
[----:B--2---:R-:W-:Y:S05]  /*8c60*/  @!P1 NANOSLEEP.SYNCS 0x989680 ;  /* 0x009896800000995d */ /* 0x004fea0003900000 */
[----:B------:R-:W2:Y:S02]  /*8c70*/  @!P1 SYNCS.PHASECHK.TRANS64 P1, [R0+URZ+0x90], R5 ;  /* 0x00009005000095a7 */ /* 0x000ea400080210ff */
[----:B--2---:R-:W-:Y:S05]  /*8c80*/  @!P1 BRA `(.L_x_50) ;  /* 0xfffffffc00f09947 */ /* 0x004fea000383ffff */
[----:B------:R-:W-:Y:S05]  /*8c90*/  BRA `(.L_x_162) ;  /* 0xffffff9c00e47947 */ /* 0x000fea000383ffff */
.L_x_53:
[----:B------:R-:W-:-:S07]  /*8ca0*/  MOV R0, UR5 ;  /* 0x0000000500007c02 */ /* 0x000fce0008000f00 */
.L_x_163:
[----:B-1----:R1:W2:Y:S02]  /*8cb0*/  SYNCS.PHASECHK.TRANS64.TRYWAIT P0, [R0+URZ+0xa0], R3 ;  /* 0x0000a003000075a7 */ /* 0x0022a400080011ff */
[----:B--2---:R-:W-:Y:S05]  /*8cc0*/  @!P0 NANOSLEEP.SYNCS 0x989680 ;  /* 0x009896800000895d */ /* 0x004fea0003900000 */
[----:B------:R-:W2:Y:S02]  /*8cd0*/  @!P0 SYNCS.PHASECHK.TRANS64 P0, [R0+URZ+0xa0], R3 ;  /* 0x0000a003000085a7 */ /* 0x000ea400080010ff */
[----:B--2---:R-:W-:Y:S05]  /*8ce0*/  @!P0 BRA `(.L_x_163) ;  /* 0xfffffffc00f08947 */ /* 0x004fea000383ffff */
[----:B------:R-:W-:Y:S05]  /*8cf0*/  BRA `(.L_x_52) ;  /* 0xffffffa000387947 */ /* 0x000fea000383ffff */
.L_x_62:
[----:B-1----:R-:W-:-:S04]  /*8d00*/  MOV R4, UR4 ;  /* 0x0000000400047c02 */ /* 0x002fc80008000f00 */
[----:B------:R1:W2:Y:S03]  /*8d10*/  SYNCS.PHASECHK.TRANS64.TRYWAIT P0, [R4+URZ+0x8], R5 ;  /* 0x00000805040075a7 */ /* 0x0002a600080011ff */
[----:B--2---:R-:W-:Y:S05]  /*8d20*/  @!P0 NANOSLEEP.SYNCS 0x989680 ;  /* 0x009896800000895d */ /* 0x004fea0003900000 */
[----:B------:R-:W2:Y:S02]  /*8d30*/  @!P0 SYNCS.PHASECHK.TRANS64 P0, [R4+URZ+0x8], R5 ;  /* 0x00000805040085a7 */ /* 0x000ea400080010ff */
[----:B--2---:R-:W-:Y:S05]  /*8d40*/  @!P0 BRA `(.L_x_62) ;  /* 0xfffffffc00ec8947 */ /* 0x004fea000383ffff */
[----:B------:R-:W-:Y:S05]  /*8d50*/  BRA `(.L_x_61) ;  /* 0xffffffa000ec7947 */ /* 0x000fea000383ffff */
.L_x_64:
[----:B------:R-:W-:Y:S01]  /*8d60*/  BSSY B0, `(.L_x_164) ;  /* 0x0000006000007945 */ /* 0x000fe20003800000 */
[----:B------:R-:W-:-:S07]  /*8d70*/  MOV R15, 0xffffffff ;  /* 0xffffffff000f7802 */ /* 0x000fce0000000f00 */
[----:B-1---5:R-:W-:Y:S05]  /*8d80*/  WARPSYNC.COLLECTIVE R15, `(.L_x_165) ;  /* 0x000000000f0c7348 */ /* 0x022fea0003c00000 */
[----:B------:R-:W-:Y:S02]  /*8d90*/  ELECT P6, UR79, PT ;  /* 0x00000000004f782f */ /* 0x000fe400038c0000 */
[----:B------:R-:W-:Y:S01]  /*8da0*/  MOV R14, UR79 ;  /* 0x0000004f000e7c02 */ /* 0x000fe20008000f00 */
[----:B-1---5:R-:W-:Y:S10]  /*8db0*/  ENDCOLLECTIVE ;  /* 0x000000000000791b */ /* 0x022ff40003800000 */
.L_x_165:
[----:B------:R-:W-:Y:S05]  /*8dc0*/  BSYNC B0 ;  /* 0x0000000000007941 */ /* 0x000fea0003800000 */
.L_x_164:
[----:B------:R-:W-:Y:S05]  /*8dd0*/  BRA `(.L_x_166) ;  /* 0xffffffa4001c7947 */ /* 0x000fea000383ffff */
.L_x_66:
[----:B-1----:R-:W-:-:S04]  /*8de0*/  MOV R2, UR4 ;  /* 0x0000000400027c02 */ /* 0x002fc80008000f00 */
[----:B------:R1:W2:Y:S03]  /*8df0*/  SYNCS.PHASECHK.TRANS64.TRYWAIT P0, [R2+URZ+0x8], R3 ;  /* 0x00000803020075a7 */ /* 0x0002a600080011ff */
[----:B--2---:R-:W-:Y:S05]  /*8e00*/  @!P0 NANOSLEEP.SYNCS 0x989680 ;  /* 0x009896800000895d */ /* 0x004fea0003900000 */
[----:B------:R-:W2:Y:S02]  /*8e10*/  @!P0 SYNCS.PHASECHK.TRANS64 P0, [R2+URZ+0x8], R3 ;  /* 0x00000803020085a7 */ /* 0x000ea400080010ff */
[----:B--2---:R-:W-:Y:S05]  /*8e20*/  @!P0 BRA `(.L_x_66) ;  /* 0xfffffffc00ec8947 */ /* 0x004fea000383ffff */
[----:B------:R-:W-:Y:S05]  /*8e30*/  BRA `(.L_x_65) ;  /* 0xffffffa400207947 */ /* 0x000fea000383ffff */
.L_x_67:
[----:B-1----:R1:W2:Y:S02]  /*8e40*/  SYNCS.PHASECHK.TRANS64.TRYWAIT P0, [R0+URZ+0x90], R5 ;  /* 0x00009005000075a7 */ /* 0x0022a400080011ff */
[----:B--2---:R-:W-:Y:S05]  /*8e50*/  @!P0 NANOSLEEP.SYNCS 0x989680 ;  /* 0x009896800000895d */ /* 0x004fea0003900000 */
[----:B------:R-:W2:Y:S02]  /*8e60*/  @!P0 SYNCS.PHASECHK.TRANS64 P0, [R0+URZ+0x90], R5 ;  /* 0x00009005000085a7 */ /* 0x000ea400080010ff */
[----:B--2---:R-:W-:Y:S05]  /*8e70*/  @!P0 BRA `(.L_x_67) ;  /* 0xfffffffc00f08947 */ /* 0x004fea000383ffff */
[----:B------:R-:W-:Y:S05]  /*8e80*/  BRA `(.L_x_167) ;  /* 0xffffffa800087947 */ /* 0x000fea000383ffff */
.L_x_69:
[----:B------:R-:W-:-:S07]  /*8e90*/  MOV R0, UR7 ;  /* 0x0000000700007c02 */ /* 0x000fce0008000f00 */
.L_x_168:
[----:B-1----:R1:W2:Y:S02]  /*8ea0*/  SYNCS.PHASECHK.TRANS64.TRYWAIT P0, [R0+URZ+0xd0], R5 ;  /* 0x0000d005000075a7 */ /* 0x0022a400080011ff */
[----:B--2---:R-:W-:Y:S05]  /*8eb0*/  @!P0 NANOSLEEP.SYNCS 0x989680 ;  /* 0x009896800000895d */ /* 0x004fea0003900000 */
[----:B------:R-:W2:Y:S02]  /*8ec0*/  @!P0 SYNCS.PHASECHK.TRANS64 P0, [R0+URZ+0xd0], R5 ;  /* 0x0000d005000085a7 */ /* 0x000ea400080010ff */
[----:B--2---:R-:W-:Y:S05]  /*8ed0*/  @!P0 BRA `(.L_x_168) ;  /* 0xfffffffc00f08947 */ /* 0x004fea000383ffff */
[----:B------:R-:W-:Y:S05]  /*8ee0*/  BRA `(.L_x_169) ;  /* 0xffffffa800547947 */ /* 0x000fea000383ffff */
.L_x_72:
[----:B------:R-:W-:Y:S07]  /*8ef0*/  MOV R0, UR6 ;  /* 0x0000000600007c02 */ /* 0x000fee0008000f00 */
.L_x_170:
[----:B-1----:R1:W2:Y:S02]  /*8f00*/  SYNCS.PHASECHK.TRANS64.TRYWAIT P0, [R0+URZ], R5 ;  /* 0x00000005000075a7 */ /* 0x0022a400080011ff */
[----:B--2---:R-:W-:Y:S05]  /*8f10*/  @!P0 NANOSLEEP.SYNCS 0x989680 ;  /* 0x009896800000895d */ /* 0x004fea0003900000 */
[----:B------:R-:W2:Y:S02]  /*8f20*/  @!P0 SYNCS.PHASECHK.TRANS64 P0, [R0+URZ], R5 ;  /* 0x00000005000085a7 */ /* 0x000ea400080010ff */
[----:B--2---:R-:W-:Y:S05]  /*8f30*/  @!P0 BRA `(.L_x_170) ;  /* 0xfffffffc00f08947 */ /* 0x004fea000383ffff */
[----:B------:R-:W-:Y:S05]  /*8f40*/  BRA `(.L_x_71) ;  /* 0xffffffa800687947 */ /* 0x000fea000383ffff */
.L_x_76:
[----:B-1----:R-:W-:-:S07]  /*8f50*/  MOV R0, UR7 ;  /* 0x0000000700007c02 */ /* 0x002fce0008000f00 */
.L_x_171:
[----:B-1----:R1:W2:Y:S02]  /*8f60*/  SYNCS.PHASECHK.TRANS64.TRYWAIT P0, [R0+URZ], R3 ;  /* 0x00000003000075a7 */ /* 0x0022a400080011ff */
[----:B--2---:R-:W-:Y:S05]  /*8f70*/  @!P0 NANOSLEEP.SYNCS 0x989680 ;  /* 0x009896800000895d */ /* 0x004fea0003900000 */
[----:B------:R-:W2:Y:S02]  /*8f80*/  @!P0 SYNCS.PHASECHK.TRANS64 P0, [R0+URZ], R3 ;  /* 0x00000003000085a7 */ /* 0x000ea400080010ff */
[----:B--2---:R-:W-:Y:S05]  /*8f90*/  @!P0 BRA `(.L_x_171) ;  /* 0xfffffffc00f08947 */ /* 0x004fea000383ffff */
[----:B------:R-:W-:Y:S05]  /*8fa0*/  BRA `(.L_x_172) ;  /* 0xffffffac005c7947 */ /* 0x000fea000383ffff */
.L_x_77:
[----:B------:R-:W-:-:S07]  /*8fb0*/  MOV R0, UR7 ;  /* 0x0000000700007c02 */ /* 0x000fce0008000f00 */
.L_x_173:
[----:B-1----:R1:W2:Y:S02]  /*8fc0*/  SYNCS.PHASECHK.TRANS64.TRYWAIT P0, [R0+URZ], R3 ;  /* 0x00000003000075a7 */ /* 0x0022a400080011ff */
[----:B--2---:R-:W-:Y:S05]  /*8fd0*/  @!P0 NANOSLEEP.SYNCS 0x989680 ;  /* 0x009896800000895d */ /* 0x004fea0003900000 */
[----:B------:R-:W2:Y:S02]  /*8fe0*/  @!P0 SYNCS.PHASECHK.TRANS64 P0, [R0+URZ], R3 ;  /* 0x00000003000085a7 */ /* 0x000ea400080010ff */
[----:B--2---:R-:W-:Y:S05]  /*8ff0*/  @!P0 BRA `(.L_x_173) ;  /* 0xfffffffc00f08947 */ /* 0x004fea000383ffff */
[----:B------:R-:W-:Y:S05]  /*9000*/  BRA `(.L_x_174) ;  /* 0xffffffac00687947 */ /* 0x000fea000383ffff */
.L_x_78:
[----:B------:R-:W-:-:S07]  /*9010*/  MOV R0, UR7 ;  /* 0x0000000700007c02 */ /* 0x000fce0008000f00 */
.L_x_175:
[----:B-1----:R1:W2:Y:S02]  /*9020*/  SYNCS.PHASECHK.TRANS64.TRYWAIT P0, [R0+URZ], R3 ;  /* 0x00000003000075a7 */ /* 0x0022a400080011ff */
[----:B--2---:R-:W-:Y:S05]  /*9030*/  @!P0 NANOSLEEP.SYNCS 0x989680 ;  /* 0x009896800000895d */ /* 0x004fea0003900000 */
[----:B------:R-:W2:Y:S02]  /*9040*/  @!P0 SYNCS.PHASECHK.TRANS64 P0, [R0+URZ], R3 ;  /* 0x00000003000085a7 */ /* 0x000ea400080010ff */
[----:B--2---:R-:W-:Y:S05]  /*9050*/  @!P0 BRA `(.L_x_175) ;  /* 0xfffffffc00f08947 */ /* 0x004fea000383ffff */
[----:B------:R-:W-:Y:S05]  /*9060*/  BRA `(.L_x_176) ;  /* 0xffffffac00747947 */ /* 0x000fea000383ffff */
.L_x_81:
[----:B------:R-:W-:-:S07]  /*9070*/  MOV R0, UR5 ;  /* 0x0000000500007c02 */ /* 0x000fce0008000f00 */
.L_x_177:
[----:B-1----:R1:W2:Y:S02]  /*9080*/  SYNCS.PHASECHK.TRANS64.TRYWAIT P1, [R0+URZ+0x110], R3 ;  /* 0x00011003000075a7 */ /* 0x0022a400080211ff */
[----:B--2---:R-:W-:Y:S05]  /*9090*/  @!P1 NANOSLEEP.SYNCS 0x989680 ;  /* 0x009896800000995d */ /* 0x004fea0003900000 */
[----:B------:R-:W2:Y:S02]  /*90a0*/  @!P1 SYNCS.PHASECHK.TRANS64 P1, [R0+URZ+0x110], R3 ;  /* 0x00011003000095a7 */ /* 0x000ea400080210ff */
[----:B--2---:R-:W-:Y:S05]  /*90b0*/  @!P1 BRA `(.L_x_177) ;  /* 0xfffffffc00f09947 */ /* 0x004fea000383ffff */
[----:B------:R-:W-:Y:S05]  /*90c0*/  BRA `(.L_x_178) ;  /* 0xffffffac00c07947 */ /* 0x000fea000383ffff */
.L_x_86:
[----:B--2---:R2:W3:Y:S02]  /*90d0*/  SYNCS.PHASECHK.TRANS64.TRYWAIT P0, [R0+URZ+0x90], R3 ;  /* 0x00009003000075a7 */ /* 0x0044e400080011ff */
[----:B---3--:R-:W-:Y:S05]  /*90e0*/  @!P0 NANOSLEEP.SYNCS 0x989680 ;  /* 0x009896800000895d */ /* 0x008fea0003900000 */
[----:B------:R-:W3:Y:S02]  /*90f0*/  @!P0 SYNCS.PHASECHK.TRANS64 P0, [R0+URZ+0x90], R3 ;  /* 0x00009003000085a7 */ /* 0x000ee400080010ff */
[----:B---3--:R-:W-:Y:S05]  /*9100*/  @!P0 BRA `(.L_x_86) ;  /* 0xfffffffc00f08947 */ /* 0x008fea000383ffff */
[----:B------:R-:W-:Y:S05]  /*9110*/  BRA `(.L_x_179) ;  /* 0xffffffb000c07947 */ /* 0x000fea000383ffff */
.L_x_89:
[----:B------:R-:W-:Y:S07]  /*9120*/  MOV R0, UR5 ;  /* 0x0000000500007c02 */ /* 0x000fee0008000f00 */
.L_x_180:
[----:B--2---:R2:W3:Y:S02]  /*9130*/  SYNCS.PHASECHK.TRANS64.TRYWAIT P0, [R0+URZ+0x88], R3 ;  /* 0x00008803000075a7 */ /* 0x0044e400080011ff */
[----:B---3--:R-:W-:Y:S05]  /*9140*/  @!P0 NANOSLEEP.SYNCS 0x989680 ;  /* 0x009896800000895d */ /* 0x008fea0003900000 */
[----:B------:R-:W3:Y:S02]  /*9150*/  @!P0 SYNCS.PHASECHK.TRANS64 P0, [R0+URZ+0x88], R3 ;  /* 0x00008803000085a7 */ /* 0x000ee400080010ff */
[----:B---3--:R-:W-:Y:S05]  /*9160*/  @!P0 BRA `(.L_x_180) ;  /* 0xfffffffc00f08947 */ /* 0x008fea000383ffff */
[----:B------:R-:W-:Y:S05]  /*9170*/  BRA `(.L_x_88) ;  /* 0xffffffb400a07947 */ /* 0x000fea000383ffff */
.L_x_92:
[----:B------:R-:W-:Y:S07]  /*9180*/  MOV R3, UR5 ;  /* 0x0000000500037c02 */ /* 0x000fee0008000f00 */
.L_x_181:
[----:B-1----:R1:W2:Y:S02]  /*9190*/  SYNCS.PHASECHK.TRANS64.TRYWAIT P0, [R3+URZ+0x60], R12 ;  /* 0x0000600c030075a7 */ /* 0x0022a400080011ff */
[----:B--2---:R-:W-:Y:S05]  /*91a0*/  @!P0 NANOSLEEP.SYNCS 0x989680 ;  /* 0x009896800000895d */ /* 0x004fea0003900000 */
[----:B------:R-:W2:Y:S02]  /*91b0*/  @!P0 SYNCS.PHASECHK.TRANS64 P0, [R3+URZ+0x60], R12 ;  /* 0x0000600c030085a7 */ /* 0x000ea400080010ff */
[----:B--2---:R-:W-:Y:S05]  /*91c0*/  @!P0 BRA `(.L_x_181) ;  /* 0xfffffffc00f08947 */ /* 0x004fea000383ffff */
[----:B------:R-:W-:Y:S05]  /*91d0*/  BRA `(.L_x_182) ;  /* 0xffffffb8001c7947 */ /* 0x000fea000383ffff */
.L_x_93:
[----:B-1----:R-:W-:Y:S07]  /*91e0*/  MOV R3, UR5 ;  /* 0x0000000500037c02 */ /* 0x002fee0008000f00 */
.L_x_183:
[----:B-1----:R1:W2:Y:S02]  /*91f0*/  SYNCS.PHASECHK.TRANS64.TRYWAIT P0, [R3+URZ+0x68], R12 ;  /* 0x0000680c030075a7 */ /* 0x0022a400080011ff */
[----:B--2---:R-:W-:Y:S05]  /*9200*/  @!P0 NANOSLEEP.SYNCS 0x989680 ;  /* 0x009896800000895d */ /* 0x004fea0003900000 */
[----:B------:R-:W2:Y:S02]  /*9210*/  @!P0 SYNCS.PHASECHK.TRANS64 P0, [R3+URZ+0x68], R12 ;  /* 0x0000680c030085a7 */ /* 0x000ea400080010ff */
[----:B--2---:R-:W-:Y:S05]  /*9220*/  @!P0 BRA `(.L_x_183) ;  /* 0xfffffffc00f08947 */ /* 0x004fea000383ffff */
[----:B------:R-:W-:Y:S05]  /*9230*/  BRA `(.L_x_184) ;  /* 0xffffffb800787947 */ /* 0x000fea000383ffff */
.L_x_94:
[----:B-1----:R-:W-:Y:S07]  /*9240*/  MOV R3, UR5 ;  /* 0x0000000500037c02 */ /* 0x002fee0008000f00 */
.L_x_185:
[----:B-1----:R1:W2:Y:S02]  /*9250*/  SYNCS.PHASECHK.TRANS64.TRYWAIT P0, [R3+URZ+0x70], R12 ;  /* 0x0000700c030075a7 */ /* 0x0022a400080011ff */
[----:B--2---:R-:W-:Y:S05]  /*9260*/  @!P0 NANOSLEEP.SYNCS 0x989680 ;  /* 0x009896800000895d */ /* 0x004fea0003900000 */
[----:B------:R-:W2:Y:S02]  /*9270*/  @!P0 SYNCS.PHASECHK.TRANS64 P0, [R3+URZ+0x70], R12 ;  /* 0x0000700c030085a7 */ /* 0x000ea400080010ff */
[----:B--2---:R-:W-:Y:S05]  /*9280*/  @!P0 BRA `(.L_x_185) ;  /* 0xfffffffc00f08947 */ /* 0x004fea000383ffff */
[----:B------:R-:W-:Y:S05]  /*9290*/  BRA `(.L_x_186) ;  /* 0xffffffb800d47947 */ /* 0x000fea000383ffff */
.L_x_95:
[----:B------:R-:W-:Y:S07]  /*92a0*/  MOV R3, UR5 ;  /* 0x0000000500037c02 */ /* 0x000fee0008000f00 */
.L_x_187:
[----:B-1----:R1:W2:Y:S02]  /*92b0*/  SYNCS.PHASECHK.TRANS64.TRYWAIT P0, [R3+URZ+0x78], R12 ;  /* 0x0000780c030075a7 */ /* 0x0022a400080011ff */
[----:B--2---:R-:W-:Y:S05]  /*92c0*/  @!P0 NANOSLEEP.SYNCS 0x989680 ;  /* 0x009896800000895d */ /* 0x004fea0003900000 */
[----:B------:R-:W2:Y:S02]  /*92d0*/  @!P0 SYNCS.PHASECHK.TRANS64 P0, [R3+URZ+0x78], R12 ;  /* 0x0000780c030085a7 */ /* 0x000ea400080010ff */
[----:B--2---:R-:W-:Y:S05]  /*92e0*/  @!P0 BRA `(.L_x_187) ;  /* 0xfffffffc00f08947 */ /* 0x004fea000383ffff */
[----:B------:R-:W-:Y:S05]  /*92f0*/  BRA `(.L_x_188) ;  /* 0xffffffbc00747947 */ /* 0x000fea000383ffff */
.L_x_97:
[----:B------:R-:W-:-:S07]  /*9300*/  MOV R0, UR5 ;  /* 0x0000000500007c02 */ /* 0x000fce0008000f00 */
.L_x_189:
[----:B-1----:R1:W3:Y:S02]  /*9310*/  SYNCS.PHASECHK.TRANS64.TRYWAIT P0, [R0+URZ+0x60], R3 ;  /* 0x00006003000075a7 */ /* 0x0022e400080011ff */
[----:B---3--:R-:W-:Y:S05]  /*9320*/  @!P0 NANOSLEEP.SYNCS 0x989680 ;  /* 0x009896800000895d */ /* 0x008fea0003900000 */
[----:B------:R-:W3:Y:S02]  /*9330*/  @!P0 SYNCS.PHASECHK.TRANS64 P0, [R0+URZ+0x60], R3 ;  /* 0x00006003000085a7 */ /* 0x000ee400080010ff */
[----:B---3--:R-:W-:Y:S05]  /*9340*/  @!P0 BRA `(.L_x_189) ;  /* 0xfffffffc00f08947 */ /* 0x008fea000383ffff */
[----:B------:R-:W-:Y:S05]  /*9350*/  BRA `(.L_x_190) ;  /* 0xffffffbc00fc7947 */ /* 0x000fea000383ffff */
.L_x_98:
[----:B-1----:R-:W-:-:S07]  /*9360*/  MOV R0, UR5 ;  /* 0x0000000500007c02 */ /* 0x002fce0008000f00 */
.L_x_191:
[----:B-1----:R1:W3:Y:S02]  /*9370*/  SYNCS.PHASECHK.TRANS64.TRYWAIT P0, [R0+URZ+0x68], R3 ;  /* 0x00006803000075a7 */ /* 0x0022e400080011ff */
[----:B---3--:R-:W-:Y:S05]  /*9380*/  @!P0 NANOSLEEP.SYNCS 0x989680 ;  /* 0x009896800000895d */ /* 0x008fea0003900000 */
[----:B------:R-:W3:Y:S02]  /*9390*/  @!P0 SYNCS.PHASECHK.TRANS64 P0, [R0+URZ+0x68], R3 ;  /* 0x00006803000085a7 */ /* 0x000ee400080010ff */
[----:B---3--:R-:W-:Y:S05]  /*93a0*/  @!P0 BRA `(.L_x_191) ;  /* 0xfffffffc00f08947 */ /* 0x008fea000383ffff */
[----:B------:R-:W-:Y:S05]  /*93b0*/  BRA `(.L_x_192) ;  /* 0xffffffbc00ec7947 */ /* 0x000fea000383ffff */
.L_x_99:
[----:B-1----:R-:W-:-:S07]  /*93c0*/  MOV R0, UR5 ;  /* 0x0000000500007c02 */ /* 0x002fce0008000f00 */
.L_x_193:
[----:B-1----:R1:W3:Y:S02]  /*93d0*/  SYNCS.PHASECHK.TRANS64.TRYWAIT P0, [R0+URZ+0x70], R3 ;  /* 0x00007003000075a7 */ /* 0x0022e400080011ff */
[----:B---3--:R-:W-:Y:S05]  /*93e0*/  @!P0 NANOSLEEP.SYNCS 0x989680 ;  /* 0x009896800000895d */ /* 0x008fea0003900000 */
[----:B------:R-:W3:Y:S02]  /*93f0*/  @!P0 SYNCS.PHASECHK.TRANS64 P0, [R0+URZ+0x70], R3 ;  /* 0x00007003000085a7 */ /* 0x000ee400080010ff */
[----:B---3--:R-:W-:Y:S05]  /*9400*/  @!P0 BRA `(.L_x_193) ;  /* 0xfffffffc00f08947 */ /* 0x008fea000383ffff */
[----:B------:R-:W-:Y:S05]  /*9410*/  BRA `(.L_x_194) ;  /* 0xffffffbc00dc7947 */ /* 0x000fea000383ffff */
.L_x_101:
[----:B--2---:R2:W3:Y:S02]  /*9420*/  SYNCS.PHASECHK.TRANS64.TRYWAIT P0, [R0+URZ+0x90], R3 ;  /* 0x00009003000075a7 */ /* 0x0044e400080011ff */
[----:B---3--:R-:W-:Y:S05]  /*9430*/  @!P0 NANOSLEEP.SYNCS 0x989680 ;  /* 0x009896800000895d */ /* 0x008fea0003900000 */
[----:B------:R-:W3:Y:S02]  /*9440*/  @!P0 SYNCS.PHASECHK.TRANS64 P0, [R0+URZ+0x90], R3 ;  /* 0x00009003000085a7 */ /* 0x000ee400080010ff */
[----:B---3--:R-:W-:Y:S05]  /*9450*/  @!P0 BRA `(.L_x_101) ;  /* 0xfffffffc00f08947 */ /* 0x008fea000383ffff */
[----:B------:R-:W-:Y:S05]  /*9460*/  BRA `(.L_x_195) ;  /* 0xffffffc000ac7947 */ /* 0x000fea000383ffff */
.L_x_112:
[----:B-1----:R-:W-:Y:S04]  /*9470*/  MOV R0, UR48 ;  /* 0x0000003000007c02 */ /* 0x002fe80008000f00 */
[----:B------:R1:W3:Y:S03]  /*9480*/  SYNCS.PHASECHK.TRANS64.TRYWAIT P1, [R0+URZ+0x40], R5 ;  /* 0x00004005000075a7 */ /* 0x0002e600080211ff */
[----:B---3--:R-:W-:Y:S05]  /*9490*/  @!P1 NANOSLEEP.SYNCS 0x989680 ;  /* 0x009896800000995d */ /* 0x008fea0003900000 */
[----:B------:R-:W3:Y:S02]  /*94a0*/  @!P1 SYNCS.PHASECHK.TRANS64 P1, [R0+URZ+0x40], R5 ;  /* 0x00004005000095a7 */ /* 0x000ee400080210ff */
[----:B---3--:R-:W-:Y:S05]  /*94b0*/  @!P1 BRA `(.L_x_112) ;  /* 0xfffffffc00ec9947 */ /* 0x008fea000383ffff */
[----:B------:R-:W-:Y:S05]  /*94c0*/  BRA `(.L_x_111) ;  /* 0xffffffcc00b47947 */ /* 0x000fea000383ffff */
.L_x_114:
[----:B-1----:R1:W4:Y:S02]  /*94d0*/  SYNCS.PHASECHK.TRANS64.TRYWAIT P0, [R74+URZ+0xb0], R3 ;  /* 0x0000b0034a0075a7 */ /* 0x00232400080011ff */
[----:B----4-:R-:W-:Y:S05]  /*94e0*/  @!P0 NANOSLEEP.SYNCS 0x989680 ;  /* 0x009896800000895d */ /* 0x010fea0003900000 */
[----:B------:R-:W4:Y:S02]  /*94f0*/  @!P0 SYNCS.PHASECHK.TRANS64 P0, [R74+URZ+0xb0], R3 ;  /* 0x0000b0034a0085a7 */ /* 0x000f2400080010ff */
[----:B----4-:R-:W-:Y:S05]  /*9500*/  @!P0 BRA `(.L_x_114) ;  /* 0xfffffffc00f08947 */ /* 0x010fea000383ffff */
[----:B------:R-:W-:Y:S05]  /*9510*/  BRA `(.L_x_113) ;  /* 0xffffffcc00d47947 */ /* 0x000fea000383ffff */
.L_x_123:
[----:B--2---:R2:W3:Y:S02]  /*9520*/  SYNCS.PHASECHK.TRANS64.TRYWAIT P0, [R3+URZ+0x40], R0 ;  /* 0x00004000030075a7 */ /* 0x0044e400080011ff */
[----:B---3--:R-:W-:Y:S05]  /*9530*/  @!P0 NANOSLEEP.SYNCS 0x989680 ;  /* 0x009896800000895d */ /* 0x008fea0003900000 */
[----:B------:R-:W3:Y:S02]  /*9540*/  @!P0 SYNCS.PHASECHK.TRANS64 P0, [R3+URZ+0x40], R0 ;  /* 0x00004000030085a7 */ /* 0x000ee400080010ff */
[----:B---3--:R-:W-:Y:S05]  /*9550*/  @!P0 BRA `(.L_x_123) ;  /* 0xfffffffc00f08947 */ /* 0x008fea000383ffff */
[----:B------:R-:W-:Y:S05]  /*9560*/  BRA `(.L_x_122) ;  /* 0xffffffd400e07947 */ /* 0x000fea000383ffff */
.L_x_131:
[----:B--2---:R2:W3:Y:S02]  /*9570*/  SYNCS.PHASECHK.TRANS64.TRYWAIT P0, [R83+URZ+0x40], R4 ;  /* 0x00004004530075a7 */ /* 0x0044e400080011ff */
[----:B---3--:R-:W-:Y:S05]  /*9580*/  @!P0 NANOSLEEP.SYNCS 0x989680 ;  /* 0x009896800000895d */ /* 0x008fea0003900000 */
[----:B------:R-:W3:Y:S02]  /*9590*/  @!P0 SYNCS.PHASECHK.TRANS64 P0, [R83+URZ+0x40], R4 ;  /* 0x00004004530085a7 */ /* 0x000ee400080010ff */
[----:B---3--:R-:W-:Y:S05]  /*95a0*/  @!P0 BRA `(.L_x_131) ;  /* 0xfffffffc00f08947 */ /* 0x008fea000383ffff */
[----:B------:R-:W-:Y:S05]  /*95b0*/  BRA `(.L_x_130) ;  /* 0xffffffdc00fc7947 */ /* 0x000fea000383ffff */
.L_x_139:
[----:B--2---:R2:W3:Y:S02]  /*95c0*/  SYNCS.PHASECHK.TRANS64.TRYWAIT P0, [R88+URZ+0x40], R3 ;  /* 0x00004003580075a7 */ /* 0x0044e400080011ff */
[----:B---3--:R-:W-:Y:S05]  /*95d0*/  @!P0 NANOSLEEP.SYNCS 0x989680 ;  /* 0x009896800000895d */ /* 0x008fea0003900000 */
[----:B------:R-:W3:Y:S02]  /*95e0*/  @!P0 SYNCS.PHASECHK.TRANS64 P0, [R88+URZ+0x40], R3 ;  /* 0x00004003580085a7 */ /* 0x000ee400080010ff */
[----:B---3--:R-:W-:Y:S05]  /*95f0*/  @!P0 BRA `(.L_x_139) ;  /* 0xfffffffc00f08947 */ /* 0x008fea000383ffff */
[----:B------:R-:W-:Y:S05]  /*9600*/  BRA `(.L_x_138) ;  /* 0xffffffe800187947 */ /* 0x000fea000383ffff */
        .weak           $__internal_0_$__cuda_sm10x_tcgen05_guardrail_trap_col_being_dealloced_not_returned_by_alloc
        .type           $__internal_0_$__cuda_sm10x_tcgen05_guardrail_trap_col_being_dealloced_not_returned_by_alloc,@function
        .size           $__internal_0_$__cuda_sm10x_tcgen05_guardrail_trap_col_being_dealloced_not_returned_by_alloc,($__internal_1_$__cuda_sm10x_tcgen05_guardrail_trap_phase_invalid_during_alloc - $__internal_0_$__cuda_sm10x_tcgen05_guardrail_trap_col_being_dealloced_not_returned_by_alloc)
$__internal_0_$__cuda_sm10x_tcgen05_guardrail_trap_col_being_dealloced_not_returned_by_alloc:
[----:B------:R-:W-:Y:S05]  /*9610*/  BPT.TRAP 0x1 ;  /* 0x000000040000795c */ /* 0x000fea0000300000 */
[----:B------:R-:W-:-:S04]  /*9620*/  HFMA2 R3, -RZ, RZ, 0, 0 ;  /* 0x00000000ff037431 */ /* 0x000fc800000001ff */
[----:B------:R-:W-:Y:S05]  /*9630*/  RET.REL.NODEC R2 `(_ZN7cutlass13device_kernelINS_4gemm6kernel13GemmUniversalIN4cute5tupleIJiiiiEEENS1_10collective13CollectiveMmaINS1_35MainloopSm100TmaUmmaWarpSpecializedILi4ELi2ELi4ENS5_IJNS4_1CILi2EEESB_NSA_ILi1EEEEEEEENS5_IJNSA_ILi128EEESF_NSA_ILi64EEEEEENS_6half_tENS5_IJSC_llEEESI_NS5_IJlSC_lEEENS4_8TiledMMAINS4_8MMA_AtomIJNS4_26SM100_MMA_F16BF16_2x1SM_SSISI_SI_fLi128ELi128ELNS4_4UMMA5MajorE1ELSP_0ELNSO_7ScaleInE0ELSQ_0EEEEEENS4_6LayoutINS5_IJSC_SC_SC_EEENS5_IJNSA_ILi0EEESV_SV_EEEEENS5_IJNS4_10UnderscoreESY_SY_EEEEENS4_28SM100_TMA_2SM_LOAD_MULTICASTENS4_14ComposedLayoutINS4_7SwizzleILi3ELi4ELi3EEENS4_18smem_ptr_flag_bitsILi16EEENST_INS5_IJSG_NSA_ILi8EEEEEENS5_IJSC_SG_EEEEEEEvNS4_8identityENS4_18SM100_TMA_2SM_LOADENS12_IS14_S16_NST_INS5_IJS17_SG_EEENS5_IJSG_SC_EEEEEEEvS1C_EENS_8epilogue10collective18CollectiveEpilogueINS1J_23Sm100TmaWarpSpecializedILi4ELi2ELi16ELb1ELb0EEEJNS5_IJSG_SF_SG_EEENS5_IJNST_ISG_SC_EENST_INS5_IJNSA_ILi16EEESB_EEES19_EEEEESI_SK_SI_SK_NS1J_6fusion15FusionCallbacksIS1N_NS1U_17LinearCombinationISI_fSI_fLNS_15FloatRoundStyleE2EEES1O_S1T_JEEENS4_5SM1004TMEM4LOAD26SM100_TMEM_LOAD_32dp32b16xENS4_13SM90_TMA_LOADENS12_INS13_ILi1ELi4ELi3EEES16_NST_INS5_IJS17_S1Q_EEENS5_IJS1Q_SC_EEEEEEENS4_39AutoVectorizingCopyWithAssumedAlignmentILi128EEENS4_14SM90_TMA_STOREES29_S2B_S2B_EEEvvEEEEvNT_6ParamsE) ;  /* 0xffffff6802707950 */ /* 0x000fea0003c3ffff */
        .weak           $__internal_1_$__cuda_sm10x_tcgen05_guardrail_trap_phase_invalid_during_alloc
        .type           $__internal_1_$__cuda_sm10x_tcgen05_guardrail_trap_phase_invalid_during_alloc,@function
        .size           $__internal_1_$__cuda_sm10x_tcgen05_guardrail_trap_phase_invalid_during_alloc,($__internal_2_$__cuda_sm10x_tcgen05_guardrail_trap_unallocated_columns_being_dealloced - $__internal_1_$__cuda_sm10x_tcgen05_guardrail_trap_phase_invalid_during_alloc)
$__internal_1_$__cuda_sm10x_tcgen05_guardrail_trap_phase_invalid_during_alloc:
[----:B------:R-:W-:Y:S05]  /*9640*/  BPT.TRAP 0x1 ;  /* 0x000000040000795c */ /* 0x000fea0000300000 */
[----:B------:R-:W-:-:S04]  /*9650*/  MOV R3, 0x0 ;  /* 0x0000000000037802 */ /* 0x000fc80000000f00 */
[----:B------:R-:W-:Y:S05]  /*9660*/  RET.REL.NODEC R2 `(_ZN7cutlass13device_kernelINS_4gemm6kernel13GemmUniversalIN4cute5tupleIJiiiiEEENS1_10collective13CollectiveMmaINS1_35MainloopSm100TmaUmmaWarpSpecializedILi4ELi2ELi4ENS5_IJNS4_1CILi2EEESB_NSA_ILi1EEEEEEEENS5_IJNSA_ILi128EEESF_NSA_ILi64EEEEEENS_6half_tENS5_IJSC_llEEESI_NS5_IJlSC_lEEENS4_8TiledMMAINS4_8MMA_AtomIJNS4_26SM100_MMA_F16BF16_2x1SM_SSISI_SI_fLi128ELi128ELNS4_4UMMA5MajorE1ELSP_0ELNSO_7ScaleInE0ELSQ_0EEEEEENS4_6LayoutINS5_IJSC_SC_SC_EEENS5_IJNSA_ILi0EEESV_SV_EEEEENS5_IJNS4_10UnderscoreESY_SY_EEEEENS4_28SM100_TMA_2SM_LOAD_MULTICASTENS4_14ComposedLayoutINS4_7SwizzleILi3ELi4ELi3EEENS4_18smem_ptr_flag_bitsILi16EEENST_INS5_IJSG_NSA_ILi8EEEEEENS5_IJSC_SG_EEEEEEEvNS4_8identityENS4_18SM100_TMA_2SM_LOADENS12_IS14_S16_NST_INS5_IJS17_SG_EEENS5_IJSG_SC_EEEEEEEvS1C_EENS_8epilogue10collective18CollectiveEpilogueINS1J_23Sm100TmaWarpSpecializedILi4ELi2ELi16ELb1ELb0EEEJNS5_IJSG_SF_SG_EEENS5_IJNST_ISG_SC_EENST_INS5_IJNSA_ILi16EEESB_EEES19_EEEEESI_SK_SI_SK_NS1J_6fusion15FusionCallbacksIS1N_NS1U_17LinearCombinationISI_fSI_fLNS_15FloatRoundStyleE2EEES1O_S1T_JEEENS4_5SM1004TMEM4LOAD26SM100_TMEM_LOAD_32dp32b16xENS4_13SM90_TMA_LOADENS12_INS13_ILi1ELi4ELi3EEES16_NST_INS5_IJS17_S1Q_EEENS5_IJS1Q_SC_EEEEEEENS4_39AutoVectorizingCopyWithAssumedAlignmentILi128EEENS4_14SM90_TMA_STOREES29_S2B_S2B_EEEvvEEEEvNT_6ParamsE) ;  /* 0xffffff6802647950 */ /* 0x000fea0003c3ffff */
        .weak           $__internal_2_$__cuda_sm10x_tcgen05_guardrail_trap_unallocated_columns_being_dealloced
        .type           $__internal_2_$__cuda_sm10x_tcgen05_guardrail_trap_unallocated_columns_being_dealloced,@function
        .size           $__internal_2_$__cuda_sm10x_tcgen05_guardrail_trap_unallocated_columns_being_dealloced,(.L_x_197 - $__internal_2_$__cuda_sm10x_tcgen05_guardrail_trap_unallocated_columns_being_dealloced)
$__internal_2_$__cuda_sm10x_tcgen05_guardrail_trap_unallocated_columns_being_dealloced:
[----:B------:R-:W-:Y:S05]  /*9670*/  BPT.TRAP 0x1 ;  /* 0x000000040000795c */ /* 0x000fea0000300000 */
[----:B------:R-:W-:-:S04]  /*9680*/  HFMA2 R3, -RZ, RZ, 0, 0 ;  /* 0x00000000ff037431 */ /* 0x000fc800000001ff */
[----:B------:R-:W-:Y:S05]  /*9690*/  RET.REL.NODEC R2 `(_ZN7cutlass13device_kernelINS_4gemm6kernel13GemmUniversalIN4cute5tupleIJiiiiEEENS1_10collective13CollectiveMmaINS1_35MainloopSm100TmaUmmaWarpSpecializedILi4ELi2ELi4ENS5_IJNS4_1CILi2EEESB_NSA_ILi1EEEEEEEENS5_IJNSA_ILi128EEESF_NSA_ILi64EEEEEENS_6half_tENS5_IJSC_llEEESI_NS5_IJlSC_lEEENS4_8TiledMMAINS4_8MMA_AtomIJNS4_26SM100_MMA_F16BF16_2x1SM_SSISI_SI_fLi128ELi128ELNS4_4UMMA5MajorE1ELSP_0ELNSO_7ScaleInE0ELSQ_0EEEEEENS4_6LayoutINS5_IJSC_SC_SC_EEENS5_IJNSA_ILi0EEESV_SV_EEEEENS5_IJNS4_10UnderscoreESY_SY_EEEEENS4_28SM100_TMA_2SM_LOAD_MULTICASTENS4_14ComposedLayoutINS4_7SwizzleILi3ELi4ELi3EEENS4_18smem_ptr_flag_bitsILi16EEENST_INS5_IJSG_NSA_ILi8EEEEEENS5_IJSC_SG_EEEEEEEvNS4_8identityENS4_18SM100_TMA_2SM_LOADENS12_IS14_S16_NST_INS5_IJS17_SG_EEENS5_IJSG_SC_EEEEEEEvS1C_EENS_8epilogue10collective18CollectiveEpilogueINS1J_23Sm100TmaWarpSpecializedILi4ELi2ELi16ELb1ELb0EEEJNS5_IJSG_SF_SG_EEENS5_IJNST_ISG_SC_EENST_INS5_IJNSA_ILi16EEESB_EEES19_EEEEESI_SK_SI_SK_NS1J_6fusion15FusionCallbacksIS1N_NS1U_17LinearCombinationISI_fSI_fLNS_15FloatRoundStyleE2EEES1O_S1T_JEEENS4_5SM1004TMEM4LOAD26SM100_TMEM_LOAD_32dp32b16xENS4_13SM90_TMA_LOADENS12_INS13_ILi1ELi4ELi3EEES16_NST_INS5_IJS17_S1Q_EEENS5_IJS1Q_SC_EEEEEEENS4_39AutoVectorizingCopyWithAssumedAlignmentILi128EEENS4_14SM90_TMA_STOREES29_S2B_S2B_EEEvvEEEEvNT_6ParamsE) ;  /* 0xffffff6802587950 */ /* 0x000fea0003c3ffff */
.L_x_196:
[----:B------:R-:W-:-:S00]  /*96a0*/  BRA `(.L_x_196) ;  /* 0xfffffffc00fc7947 */ /* 0x000fc0000383ffff */
[----:B------:R-:W-:-:S00]  /*96b0*/  NOP ;  /* 0x0000000000007918 */ /* 0x000fc00000000000 */
        /* <DEDUP_REMOVED lines=12> */
.L_x_197:


//--------------------- .nv.global.init           --------------------------
	.section	.nv.global.init,"aw",@progbits
.nv.global.init:
	.type		$str$27,@object
	.size		$str$27,($str$28 - $str$27)
$str$27:
        /*0000*/ 	.byte	0x28, 0x61, 0x64, 0x64, 0x72, 0x65, 0x73, 0x73, 0x20, 0x26, 0x20, 0x6d, 0x61, 0x73, 0x6b, 0x29
        /*0010*/ 	.byte	0x20, 0x3d, 0x3d, 0x20, 0x30, 0x00
	.type		$str$28,@object
	.size		$str$28,($str$26 - $str$28)
$str$28:
        /*0016*/ 	.byte	0x2f, 0x74, 0x6d, 0x70, 0x2f, 0x63, 0x75, 0x74, 0x6c, 0x61, 0x73, 0x73, 0x5f, 0x73, 0x77, 0x65
        /*0026*/ 	.byte	0x65, 0x70, 0x5f, 0x73, 0x72, 0x63, 0x2f, 0x69, 0x6e, 0x63, 0x6c, 0x75, 0x64, 0x65, 0x2f, 0x63
        /*0036*/ 	.byte	0x75, 0x74, 0x65, 0x2f, 0x70, 0x6f, 0x69, 0x6e, 0x74, 0x65, 0x72, 0x5f, 0x66, 0x6c, 0x61, 0x67
        /*0046*/ 	.byte	0x67, 0x65, 0x64, 0x2e, 0x68, 0x70, 0x70, 0x00
	.type		$str$26,@object
	.size		$str$26,($str$25 - $str$26)
$str$26:
        /*004e*/ 	.byte	0x2f, 0x74, 0x6d, 0x70, 0x2f, 0x63, 0x75, 0x74, 0x6c, 0x61, 0x73, 0x73, 0x5f, 0x73, 0x77, 0x65
        /*005e*/ 	.byte	0x65, 0x70, 0x5f, 0x73, 0x72, 0x63, 0x2f, 0x69, 0x6e, 0x63, 0x6c, 0x75, 0x64, 0x65, 0x2f, 0x63
        /*006e*/ 	.byte	0x75, 0x74, 0x65, 0x2f, 0x61, 0x74, 0x6f, 0x6d, 0x2f, 0x63, 0x6f, 0x70, 0x79, 0x5f, 0x74, 0x72
        /*007e*/ 	.byte	0x61, 0x69, 0x74, 0x73, 0x5f, 0x73, 0x6d, 0x31, 0x30, 0x30, 0x2e, 0x68, 0x70, 0x70, 0x00
	.type		$str$25,@object
	.size		$str$25,(__unnamed_1 - $str$25)
$str$25:
        /*008d*/ 	.byte	0x28, 0x28, 0x75, 0x69, 0x6e, 0x74, 0x33, 0x32, 0x5f, 0x74, 0x28, 0x74, 0x68, 0x72, 0x65, 0x61
        /*009d*/ 	.byte	0x64, 0x49, 0x64, 0x78, 0x2e, 0x78, 0x29, 0x20, 0x2f, 0x20, 0x33, 0x32, 0x29, 0x20, 0x25, 0x20
        /*00ad*/ 	.byte	0x34, 0x29, 0x20, 0x3d, 0x3d, 0x20, 0x28, 0x28, 0x28, 0x74, 0x6d, 0x65, 0x6d, 0x5f, 0x61, 0x64
        /*00bd*/ 	.byte	0x64, 0x72, 0x20, 0x3e, 0x3e, 0x20, 0x31, 0x36, 0x29, 0x20, 0x2f, 0x20, 0x33, 0x32, 0x29, 0x20
        /*00cd*/ 	.byte	0x25, 0x20, 0x34, 0x29, 0x00
	.type		__unnamed_1,@object
	.size		__unnamed_1,(__unnamed_2 - __unnamed_1)
__unnamed_1:
        /*00d2*/ 	.byte	0x61, 0x75, 0x74, 0x6f, 0x20, 0x63, 0x75, 0x74, 0x65, 0x3a, 0x3a, 0x61, 0x73, 0x5f, 0x70, 0x6f
        /* <DEDUP_REMOVED lines=24> */
        /*0262*/ 	.byte	0x34, 0x38, 0x3e, 0x3e, 0x3e, 0x3e, 0x5d, 0x00
	.type		__unnamed_2,@object
	.size		__unnamed_2,(.L_2 - __unnamed_2)
__unnamed_2:
        /* <DEDUP_REMOVED lines=40> */
        /*04ea*/ 	.byte	0x3a, 0x3a, 0x43, 0x3c, 0x30, 0x3e, 0x3e, 0x3e, 0x3e, 0x5d, 0x00
.L_2:


//--------------------- .nv.shared._ZN7cutlass13device_kernelINS_4gemm6kernel13GemmUniversalIN4cute5tupleIJiiiiEEENS1_10collective13CollectiveMmaINS1_35MainloopSm100TmaUmmaWarpSpecializedILi4ELi2ELi4ENS5_IJNS4_1CILi2EEESB_NSA_ILi1EEEEEEEENS5_IJNSA_ILi128EEESF_NSA_ILi64EEEEEENS_6half_tENS5_IJSC_llEEESI_NS5_IJlSC_lEEENS4_8TiledMMAINS4_8MMA_AtomIJNS4_26SM100_MMA_F16BF16_2x1SM_SSISI_SI_fLi128ELi128ELNS4_4UMMA5MajorE1ELSP_0ELNSO_7ScaleInE0ELSQ_0EEEEEENS4_6LayoutINS5_IJSC_SC_SC_EEENS5_IJNSA_ILi0EEESV_SV_EEEEENS5_IJNS4_10UnderscoreESY_SY_EEEEENS4_28SM100_TMA_2SM_LOAD_MULTICASTENS4_14ComposedLayoutINS4_7SwizzleILi3ELi4ELi3EEENS4_18smem_ptr_flag_bitsILi16EEENST_INS5_IJSG_NSA_ILi8EEEEEENS5_IJSC_SG_EEEEEEEvNS4_8identityENS4_18SM100_TMA_2SM_LOADENS12_IS14_S16_NST_INS5_IJS17_SG_EEENS5_IJSG_SC_EEEEEEEvS1C_EENS_8epilogue10collective18CollectiveEpilogueINS1J_23Sm100TmaWarpSpecializedILi4ELi2ELi16ELb1ELb0EEEJNS5_IJSG_SF_SG_EEENS5_IJNST_ISG_SC_EENST_INS5_IJNSA_ILi16EEESB_EEES19_EEEEESI_SK_SI_SK_NS1J_6fusion15FusionCallbacksIS1N_NS1U_17LinearCombinationISI_fSI_fLNS_15FloatRoundStyleE2EEES1O_S1T_JEEENS4_5SM1004TMEM4LOAD26SM100_TMEM_LOAD_32dp32b16xENS4_13SM90_TMA_LOADENS12_INS13_ILi1ELi4ELi3EEES16_NST_INS5_IJS17_S1Q_EEENS5_IJS1Q_SC_EEEEEEENS4_39AutoVectorizingCopyWithAssumedAlignmentILi128EEENS4_14SM90_TMA_STOREES29_S2B_S2B_EEEvvEEEEvNT_6ParamsE --------------------------
	.section	.nv.shared._ZN7cutlass13device_kernelINS_4gemm6kernel13GemmUniversalIN4cute5tupleIJiiiiEEENS1_10collective13CollectiveMmaINS1_35MainloopSm100TmaUmmaWarpSpecializedILi4ELi2ELi4ENS5_IJNS4_1CILi2EEESB_NSA_ILi1EEEEEEEENS5_IJNSA_ILi128EEESF_NSA_ILi64EEEEEENS_6half_tENS5_IJSC_llEEESI_NS5_IJlSC_lEEENS4_8TiledMMAINS4_8MMA_AtomIJNS4_26SM100_MMA_F16BF16_2x1SM_SSISI_SI_fLi128ELi128ELNS4_4UMMA5MajorE1ELSP_0ELNSO_7ScaleInE0ELSQ_0EEEEEENS4_6LayoutINS5_IJSC_SC_SC_EEENS5_IJNSA_ILi0EEESV_SV_EEEEENS5_IJNS4_10UnderscoreESY_SY_EEEEENS4_28SM100_TMA_2SM_LOAD_MULTICASTENS4_14ComposedLayoutINS4_7SwizzleILi3ELi4ELi3EEENS4_18smem_ptr_flag_bitsILi16EEENST_INS5_IJSG_NSA_ILi8EEEEEENS5_IJSC_SG_EEEEEEEvNS4_8identityENS4_18SM100_TMA_2SM_LOADENS12_IS14_S16_NST_INS5_IJS17_SG_EEENS5_IJSG_SC_EEEEEEEvS1C_EENS_8epilogue10collective18CollectiveEpilogueINS1J_23Sm100TmaWarpSpecializedILi4ELi2ELi16ELb1ELb0EEEJNS5_IJSG_SF_SG_EEENS5_IJNST_ISG_SC_EENST_INS5_IJNSA_ILi16EEESB_EEES19_EEEEESI_SK_SI_SK_NS1J_6fusion15FusionCallbacksIS1N_NS1U_17LinearCombinationISI_fSI_fLNS_15FloatRoundStyleE2EEES1O_S1T_JEEENS4_5SM1004TMEM4LOAD26SM100_TMEM_LOAD_32dp32b16xENS4_13SM90_TMA_LOADENS12_INS13_ILi1ELi4ELi3EEES16_NST_INS5_IJS17_S1Q_EEENS5_IJS1Q_SC_EEEEEEENS4_39AutoVectorizingCopyWithAssumedAlignmentILi128EEENS4_14SM90_TMA_STOREES29_S2B_S2B_EEEvvEEEEvNT_6ParamsE,"aw",@nobits
	.sectionflags	@""
	.align	16
	.zero		1024


//--------------------- .nv.shared.reserved.0     --------------------------
	.section	.nv.shared.reserved.0,"aw",@nobits
	.weak		__nv_reservedSMEM_offset_0_alias
	.size		__nv_reservedSMEM_offset_0_alias, 0, 64
	.other		__nv_reservedSMEM_offset_0_alias,@"STO_CUDA_RESERVED_SHARED STV_DEFAULT"
__nv_reservedSMEM_offset_0_alias:
	.zero		0
.nv.shared.reserved.0:
	.zero		64
	.weak		__nv_reservedSMEM_tcgen05_partition
	.type		__nv_reservedSMEM_tcgen05_partition,@object
	.size		__nv_reservedSMEM_tcgen05_partition,(.L_0 - __nv_reservedSMEM_tcgen05_partition)
__nv_reservedSMEM_tcgen05_partition:
	.zero		32
.L_0:


//--------------------- .nv.global                --------------------------
	.section	.nv.global,"aw",@nobits
.nv.global:
	.type		_ZN40_INTERNAL_d00ce22d_4_k_cu_10955017_363624cute1_E,@object
	.size		_ZN40_INTERNAL_d00ce22d_4_k_cu_10955017_363624cute1_E,(_ZN40_INTERNAL_d00ce22d_4_k_cu_10955017_363624cuda3std3__45__cpo6cbeginE - _ZN40_INTERNAL_d00ce22d_4_k_cu_10955017_363624cute1_E)
_ZN40_INTERNAL_d00ce22d_4_k_cu_10955017_363624cute1_E:
	.zero		1
	.type		_ZN40_INTERNAL_d00ce22d_4_k_cu_10955017_363624cuda3std3__45__cpo6cbeginE,@object
	.size		_ZN40_INTERNAL_d00ce22d_4_k_cu_10955017_363624cuda3std3__45__cpo6cbeginE,(_ZN40_INTERNAL_d00ce22d_4_k_cu_10955017_363624cuda3std3__48in_placeE - _ZN40_INTERNAL_d00ce22d_4_k_cu_10955017_363624cuda3std3__45__cpo6cbeginE)
_ZN40_INTERNAL_d00ce22d_4_k_cu_10955017_363624cuda3std3__45__cpo6cbeginE:
	.zero		1
	.type		_ZN40_INTERNAL_d00ce22d_4_k_cu_10955017_363624cuda3std3__48in_placeE,@object
	.size		_ZN40_INTERNAL_d00ce22d_4_k_cu_10955017_363624cuda3std3__48in_placeE,(_ZN40_INTERNAL_d00ce22d_4_k_cu_10955017_363624cuda3std6ranges3__45__cpo9iter_moveE - _ZN40_INTERNAL_d00ce22d_4_k_cu_10955017_363624cuda3std3__48in_placeE)
_ZN40_INTERNAL_d00ce22d_4_k_cu_10955017_363624cuda3std3__48in_placeE:
	.zero		1
	.type		_ZN40_INTERNAL_d00ce22d_4_k_cu_10955017_363624cuda3std6ranges3__45__cpo9iter_moveE,@object
	.size		_ZN40_INTERNAL_d00ce22d_4_k_cu_10955017_363624cuda3std6ranges3__45__cpo9iter_moveE,(_ZN40_INTERNAL_d00ce22d_4_k_cu_10955017_363624cuda3std3__45__cpo5beginE - _ZN40_INTERNAL_d00ce22d_4_k_cu_10955017_363624cuda3std6ranges3__45__cpo9iter_moveE)
_ZN40_INTERNAL_d00ce22d_4_k_cu_10955017_363624cuda3std6ranges3__45__cpo9iter_moveE:
	.zero		1
	.type		_ZN40_INTERNAL_d00ce22d_4_k_cu_10955017_363624cuda3std3__45__cpo5beginE,@object
	.size		_ZN40_INTERNAL_d00ce22d_4_k_cu_10955017_363624cuda3std3__45__cpo5beginE,(_ZN40_INTERNAL_d00ce22d_4_k_cu_10955017_363624cuda3std3__442_GLOBAL__N__d00ce22d_4_k_cu_10955017_363626ignoreE - _ZN40_INTERNAL_d00ce22d_4_k_cu_10955017_363624cuda3std3__45__cpo5beginE)
_ZN40_INTERNAL_d00ce22d_4_k_cu_10955017_363624cuda3std3__45__cpo5beginE:
	.zero		1
	.type		_ZN40_INTERNAL_d00ce22d_4_k_cu_10955017_363624cuda3std3__442_GLOBAL__N__d00ce22d_4_k_cu_10955017_363626ignoreE,@object
	.size		_ZN40_INTERNAL_d00ce22d_4_k_cu_10955017_363624cuda3std3__442_GLOBAL__N__d00ce22d_4_k_cu_10955017_363626ignoreE,(_ZN40_INTERNAL_d00ce22d_4_k_cu_10955017_363624cute7productE - _ZN40_INTERNAL_d00ce22d_4_k_cu_10955017_363624cuda3std3__442_GLOBAL__N__d00ce22d_4_k_cu_10955017_363626ignoreE)
_ZN40_INTERNAL_d00ce22d_4_k_cu_10955017_363624cuda3std3__442_GLOBAL__N__d00ce22d_4_k_cu_10955017_363626ignoreE:
	.zero		1
	.type		_ZN40_INTERNAL_d00ce22d_4_k_cu_10955017_363624cute7productE,@object
	.size		_ZN40_INTERNAL_d00ce22d_4_k_cu_10955017_363624cute7productE,(_ZN40_INTERNAL_d00ce22d_4_k_cu_10955017_363624cuda3std3__45__cpo3endE - _ZN40_INTERNAL_d00ce22d_4_k_cu_10955017_363624cute7productE)
_ZN40_INTERNAL_d00ce22d_4_k_cu_10955017_363624cute7productE:
	.zero		1
	.type		_ZN40_INTERNAL_d00ce22d_4_k_cu_10955017_363624cuda3std3__45__cpo3endE,@object
	.size		_ZN40_INTERNAL_d00ce22d_4_k_cu_10955017_363624cuda3std3__45__cpo3endE,(_ZN40_INTERNAL_d00ce22d_4_k_cu_10955017_363624cuda3std3__419piecewise_constructE - _ZN40_INTERNAL_d00ce22d_4_k_cu_10955017_363624cuda3std3__45__cpo3endE)
_ZN40_INTERNAL_d00ce22d_4_k_cu_10955017_363624cuda3std3__45__cpo3endE:
	.zero		1
	.type		_ZN40_INTERNAL_d00ce22d_4_k_cu_10955017_363624cuda3std3__419piecewise_constructE,@object
	.size		_ZN40_INTERNAL_d00ce22d_4_k_cu_10955017_363624cuda3std3__419piecewise_constructE,(_ZN40_INTERNAL_d00ce22d_4_k_cu_10955017_363624cuda3std3__45__cpo4cendE - _ZN40_INTERNAL_d00ce22d_4_k_cu_10955017_363624cuda3std3__419piecewise_constructE)
_ZN40_INTERNAL_d00ce22d_4_k_cu_10955017_363624cuda3std3__419piecewise_constructE:
	.zero		1
	.type		_ZN40_INTERNAL_d00ce22d_4_k_cu_10955017_363624cuda3std3__45__cpo4cendE,@object
	.size		_ZN40_INTERNAL_d00ce22d_4_k_cu_10955017_363624cuda3std3__45__cpo4cendE,(_ZN40_INTERNAL_d00ce22d_4_k_cu_10955017_363624cuda3std6ranges3__45__cpo4swapE - _ZN40_INTERNAL_d00ce22d_4_k_cu_10955017_363624cuda3std3__45__cpo4cendE)
_ZN40_INTERNAL_d00ce22d_4_k_cu_10955017_363624cuda3std3__45__cpo4cendE:
	.zero		1
	.type		_ZN40_INTERNAL_d00ce22d_4_k_cu_10955017_363624cuda3std6ranges3__45__cpo4swapE,@object
	.size		_ZN40_INTERNAL_d00ce22d_4_k_cu_10955017_363624cuda3std6ranges3__45__cpo4swapE,(.L_10 - _ZN40_INTERNAL_d00ce22d_4_k_cu_10955017_363624cuda3std6ranges3__45__cpo4swapE)
_ZN40_INTERNAL_d00ce22d_4_k_cu_10955017_363624cuda3std6ranges3__45__cpo4swapE:
	.zero		1
.L_10:


//--------------------- .nv.constant0._ZN7cutlass13device_kernelINS_4gemm6kernel13GemmUniversalIN4cute5tupleIJiiiiEEENS1_10collective13CollectiveMmaINS1_35MainloopSm100TmaUmmaWarpSpecializedILi4ELi2ELi4ENS5_IJNS4_1CILi2EEESB_NSA_ILi1EEEEEEEENS5_IJNSA_ILi128EEESF_NSA_ILi64EEEEEENS_6half_tENS5_IJSC_llEEESI_NS5_IJlSC_lEEENS4_8TiledMMAINS4_8MMA_AtomIJNS4_26SM100_MMA_F16BF16_2x1SM_SSISI_SI_fLi128ELi128ELNS4_4UMMA5MajorE1ELSP_0ELNSO_7ScaleInE0ELSQ_0EEEEEENS4_6LayoutINS5_IJSC_SC_SC_EEENS5_IJNSA_ILi0EEESV_SV_EEEEENS5_IJNS4_10UnderscoreESY_SY_EEEEENS4_28SM100_TMA_2SM_LOAD_MULTICASTENS4_14ComposedLayoutINS4_7SwizzleILi3ELi4ELi3EEENS4_18smem_ptr_flag_bitsILi16EEENST_INS5_IJSG_NSA_ILi8EEEEEENS5_IJSC_SG_EEEEEEEvNS4_8identityENS4_18SM100_TMA_2SM_LOADENS12_IS14_S16_NST_INS5_IJS17_SG_EEENS5_IJSG_SC_EEEEEEEvS1C_EENS_8epilogue10collective18CollectiveEpilogueINS1J_23Sm100TmaWarpSpecializedILi4ELi2ELi16ELb1ELb0EEEJNS5_IJSG_SF_SG_EEENS5_IJNST_ISG_SC_EENST_INS5_IJNSA_ILi16EEESB_EEES19_EEEEESI_SK_SI_SK_NS1J_6fusion15FusionCallbacksIS1N_NS1U_17LinearCombinationISI_fSI_fLNS_15FloatRoundStyleE2EEES1O_S1T_JEEENS4_5SM1004TMEM4LOAD26SM100_TMEM_LOAD_32dp32b16xENS4_13SM90_TMA_LOADENS12_INS13_ILi1ELi4ELi3EEES16_NST_INS5_IJS17_S1Q_EEENS5_IJS1Q_SC_EEEEEEENS4_39AutoVectorizingCopyWithAssumedAlignmentILi128EEENS4_14SM90_TMA_STOREES29_S2B_S2B_EEEvvEEEEvNT_6ParamsE --------------------------
	.section	.nv.constant0._ZN7cutlass13device_kernelINS_4gemm6kernel13GemmUniversalIN4cute5tupleIJiiiiEEENS1_10collective13CollectiveMmaINS1_35MainloopSm100TmaUmmaWarpSpecializedILi4ELi2ELi4ENS5_IJNS4_1CILi2EEESB_NSA_ILi1EEEEEEEENS5_IJNSA_ILi128EEESF_NSA_ILi64EEEEEENS_6half_tENS5_IJSC_llEEESI_NS5_IJlSC_lEEENS4_8TiledMMAINS4_8MMA_AtomIJNS4_26SM100_MMA_F16BF16_2x1SM_SSISI_SI_fLi128ELi128ELNS4_4UMMA5MajorE1ELSP_0ELNSO_7ScaleInE0ELSQ_0EEEEEENS4_6LayoutINS5_IJSC_SC_SC_EEENS5_IJNSA_ILi0EEESV_SV_EEEEENS5_IJNS4_10UnderscoreESY_SY_EEEEENS4_28SM100_TMA_2SM_LOAD_MULTICASTENS4_14ComposedLayoutINS4_7SwizzleILi3ELi4ELi3EEENS4_18smem_ptr_flag_bitsILi16EEENST_INS5_IJSG_NSA_ILi8EEEEEENS5_IJSC_SG_EEEEEEEvNS4_8identityENS4_18SM100_TMA_2SM_LOADENS12_IS14_S16_NST_INS5_IJS17_SG_EEENS5_IJSG_SC_EEEEEEEvS1C_EENS_8epilogue10collective18CollectiveEpilogueINS1J_23Sm100TmaWarpSpecializedILi4ELi2ELi16ELb1ELb0EEEJNS5_IJSG_SF_SG_EEENS5_IJNST_ISG_SC_EENST_INS5_IJNSA_ILi16EEESB_EEES19_EEEEESI_SK_SI_SK_NS1J_6fusion15FusionCallbacksIS1N_NS1U_17LinearCombinationISI_fSI_fLNS_15FloatRoundStyleE2EEES1O_S1T_JEEENS4_5SM1004TMEM4LOAD26SM100_TMEM_LOAD_32dp32b16xENS4_13SM90_TMA_LOADENS12_INS13_ILi1ELi4ELi3EEES16_NST_INS5_IJS17_S1Q_EEENS5_IJS1Q_SC_EEEEEEENS4_39AutoVectorizingCopyWithAssumedAlignmentILi128EEENS4_14SM90_TMA_STOREES29_S2B_S2B_EEEvvEEEEvNT_6ParamsE,"a",@progbits
	.sectionflags	@""
	.align	4
.nv.constant0._ZN7cutlass13device_kernelINS_4gemm6kernel13GemmUniversalIN4cute5tupleIJiiiiEEENS1_10collective13CollectiveMmaINS1_35MainloopSm100TmaUmmaWarpSpecializedILi4ELi2ELi4ENS5_IJNS4_1CILi2EEESB_NSA_ILi1EEEEEEEENS5_IJNSA_ILi128EEESF_NSA_ILi64EEEEEENS_6half_tENS5_IJSC_llEEESI_NS5_IJlSC_lEEENS4_8TiledMMAINS4_8MMA_AtomIJNS4_26SM100_MMA_F16BF16_2x1SM_SSISI_SI_fLi128ELi128ELNS4_4UMMA5MajorE1ELSP_0ELNSO_7ScaleInE0ELSQ_0EEEEEENS4_6LayoutINS5_IJSC_SC_SC_EEENS5_IJNSA_ILi0EEESV_SV_EEEEENS5_IJNS4_10UnderscoreESY_SY_EEEEENS4_28SM100_TMA_2SM_LOAD_MULTICASTENS4_14ComposedLayoutINS4_7SwizzleILi3ELi4ELi3EEENS4_18smem_ptr_flag_bitsILi16EEENST_INS5_IJSG_NSA_ILi8EEEEEENS5_IJSC_SG_EEEEEEEvNS4_8identityENS4_18SM100_TMA_2SM_LOADENS12_IS14_S16_NST_INS5_IJS17_SG_EEENS5_IJSG_SC_EEEEEEEvS1C_EENS_8epilogue10collective18CollectiveEpilogueINS1J_23Sm100TmaWarpSpecializedILi4ELi2ELi16ELb1ELb0EEEJNS5_IJSG_SF_SG_EEENS5_IJNST_ISG_SC_EENST_INS5_IJNSA_ILi16EEESB_EEES19_EEEEESI_SK_SI_SK_NS1J_6fusion15FusionCallbacksIS1N_NS1U_17LinearCombinationISI_fSI_fLNS_15FloatRoundStyleE2EEES1O_S1T_JEEENS4_5SM1004TMEM4LOAD26SM100_TMEM_LOAD_32dp32b16xENS4_13SM90_TMA_LOADENS12_INS13_ILi1ELi4ELi3EEES16_NST_INS5_IJS17_S1Q_EEENS5_IJS1Q_SC_EEEEEEENS4_39AutoVectorizingCopyWithAssumedAlignmentILi128EEENS4_14SM90_TMA_STOREES29_S2B_S2B_EEEvvEEEEvNT_6ParamsE:
	.zero		2944


//--------------------- SYMBOLS --------------------------

	.type		.nv.reservedSmem.offset0,@object
	.size		.nv.reservedSmem.offset0,0x4
	.type		.nv.reservedSmem.cap,@object
	.size		.nv.reservedSmem.cap,0x4
	.type		__assertfail,@function
